	.target	sm_90a

	.elftype	@"ET_EXEC"


//--------------------- .note.nv.tkinfo           --------------------------
	.section	.note.nv.tkinfo,"",@"SHT_NOTE"
	.sectionflags	@"SHF_NOTE_NV_TKINFO"
	.tkinfo
        /*0018*/ 	.word	0x00000002
        /*0030*/ 	.string	""
        /*0030*/ 	.string	"ptxas"
        /*0030*/ 	.string	"Cuda compilation tools, release 13.0, V13.0.88"
        /*0030*/ 	.string	"Build cuda_13.0.r13.0/compiler.36424714_0"
        /*0030*/ 	.string	"-arch sm_90a -m 64 "



//--------------------- .note.nv.cuinfo           --------------------------
	.section	.note.nv.cuinfo,"",@"SHT_NOTE"
	.sectionflags	@"SHF_NOTE_NV_CUINFO"
        /*0018*/ 	.short	0x0002
        /*001a*/ 	.short	0x005a
        /*001c*/ 	.short	0x0082
	.zero		2


//--------------------- .nv.info                  --------------------------
	.section	.nv.info,"",@"SHT_CUDA_INFO"
	.align	4


	//----- nvinfo : EIATTR_REGCOUNT
	.align		4
        /*0000*/ 	.byte	0x04, 0x2f
        /*0002*/ 	.short	(.L_12 - .L_11)
	.align		4
.L_11:
        /*0004*/ 	.word	index@(_ZN7cutlass13device_kernelINS_4gemm6kernel13GemmUniversalIN4cute5tupleIJiiiiEEENS1_10collective13CollectiveMmaINS1_37MainloopSm90TmaGmmaWarpSpecializedFP8ILi5ENS5_IJNS4_1CILi1EEESB_SB_EEENS1_35KernelTmaWarpSpecializedCooperativeEEENS5_IJNSA_ILi256EEENSA_ILi64EEENSA_ILi32EEEEEENS_12float_e4m3_tENS5_IJlSB_lEEESJ_SK_NS4_8TiledMMAINS4_8MMA_AtomIJNS4_4SM904GMMA30MMA_64x64x32_F32E4M3E4M3_SS_TNILNSO_7ScaleInE1ELSQ_1EEEEEENS4_6LayoutINS5_IJNSA_ILi2EEESB_SB_EEENS5_IJSB_NSA_ILi0EEESW_EEEEENS5_IJNS4_10UnderscoreESZ_SZ_EEEEENS4_13SM90_TMA_LOADENS4_14ComposedLayoutINS4_7SwizzleILi1ELi4ELi3EEENS4_18smem_ptr_flag_bitsILi8EEENST_INS5_IJNSA_ILi8EEESH_EEENS5_IJSH_SB_EEEEEEEvNS4_8identityES12_S1C_vS1D_EENS_8epilogue10collective6detail29Sm90TmaWarpSpecializedAdapterINS1G_15DefaultEpilogueISJ_SK_SK_NS1F_6thread17LinearCombinationISJ_Li1EffLNS1K_9ScaleType4KindE0ELNS_15FloatRoundStyleE2ESJ_EENS1_15EpilogueDefaultEEEEEvvEEEEvNT_6ParamsE)
        /*0008*/ 	.word	0x000000a8


	//----- nvinfo : EIATTR_FRAME_SIZE
	.align		4
.L_12:
        /*000c*/ 	.byte	0x04, 0x11
        /*000e*/ 	.short	(.L_14 - .L_13)
	.align		4
.L_13:
        /*0010*/ 	.word	index@(_ZN7cutlass13device_kernelINS_4gemm6kernel13GemmUniversalIN4cute5tupleIJiiiiEEENS1_10collective13CollectiveMmaINS1_37MainloopSm90TmaGmmaWarpSpecializedFP8ILi5ENS5_IJNS4_1CILi1EEESB_SB_EEENS1_35KernelTmaWarpSpecializedCooperativeEEENS5_IJNSA_ILi256EEENSA_ILi64EEENSA_ILi32EEEEEENS_12float_e4m3_tENS5_IJlSB_lEEESJ_SK_NS4_8TiledMMAINS4_8MMA_AtomIJNS4_4SM904GMMA30MMA_64x64x32_F32E4M3E4M3_SS_TNILNSO_7ScaleInE1ELSQ_1EEEEEENS4_6LayoutINS5_IJNSA_ILi2EEESB_SB_EEENS5_IJSB_NSA_ILi0EEESW_EEEEENS5_IJNS4_10UnderscoreESZ_SZ_EEEEENS4_13SM90_TMA_LOADENS4_14ComposedLayoutINS4_7SwizzleILi1ELi4ELi3EEENS4_18smem_ptr_flag_bitsILi8EEENST_INS5_IJNSA_ILi8EEESH_EEENS5_IJSH_SB_EEEEEEEvNS4_8identityES12_S1C_vS1D_EENS_8epilogue10collective6detail29Sm90TmaWarpSpecializedAdapterINS1G_15DefaultEpilogueISJ_SK_SK_NS1F_6thread17LinearCombinationISJ_Li1EffLNS1K_9ScaleType4KindE0ELNS_15FloatRoundStyleE2ESJ_EENS1_15EpilogueDefaultEEEEEvvEEEEvNT_6ParamsE)
        /*0014*/ 	.word	0x00000000


	//----- nvinfo : EIATTR_MIN_STACK_SIZE
	.align		4
.L_14:
        /*0018*/ 	.byte	0x04, 0x12
        /*001a*/ 	.short	(.L_16 - .L_15)
	.align		4
.L_15:
        /*001c*/ 	.word	index@(_ZN7cutlass13device_kernelINS_4gemm6kernel13GemmUniversalIN4cute5tupleIJiiiiEEENS1_10collective13CollectiveMmaINS1_37MainloopSm90TmaGmmaWarpSpecializedFP8ILi5ENS5_IJNS4_1CILi1EEESB_SB_EEENS1_35KernelTmaWarpSpecializedCooperativeEEENS5_IJNSA_ILi256EEENSA_ILi64EEENSA_ILi32EEEEEENS_12float_e4m3_tENS5_IJlSB_lEEESJ_SK_NS4_8TiledMMAINS4_8MMA_AtomIJNS4_4SM904GMMA30MMA_64x64x32_F32E4M3E4M3_SS_TNILNSO_7ScaleInE1ELSQ_1EEEEEENS4_6LayoutINS5_IJNSA_ILi2EEESB_SB_EEENS5_IJSB_NSA_ILi0EEESW_EEEEENS5_IJNS4_10UnderscoreESZ_SZ_EEEEENS4_13SM90_TMA_LOADENS4_14ComposedLayoutINS4_7SwizzleILi1ELi4ELi3EEENS4_18smem_ptr_flag_bitsILi8EEENST_INS5_IJNSA_ILi8EEESH_EEENS5_IJSH_SB_EEEEEEEvNS4_8identityES12_S1C_vS1D_EENS_8epilogue10collective6detail29Sm90TmaWarpSpecializedAdapterINS1G_15DefaultEpilogueISJ_SK_SK_NS1F_6thread17LinearCombinationISJ_Li1EffLNS1K_9ScaleType4KindE0ELNS_15FloatRoundStyleE2ESJ_EENS1_15EpilogueDefaultEEEEEvvEEEEvNT_6ParamsE)
        /*0020*/ 	.word	0x00000000
.L_16:


//--------------------- .nv.compat                --------------------------
	.section	.nv.compat,"",@"SHT_CUDA_COMPAT_INFO"
	.align	4
        /*0000*/ 	.byte	0x02, 0x09, 0x01, 0x00, 0x02, 0x02, 0x04, 0x00, 0x02, 0x05, 0x05, 0x00, 0x03, 0x07, 0x01, 0x01
        /*0010*/ 	.byte	0x02, 0x03, 0x01, 0x00, 0x02, 0x06, 0x01, 0x00, 0x04, 0x0b, 0x08, 0x00, 0x00, 0x00, 0x00, 0x00
        /*0020*/ 	.byte	0x00, 0x00, 0x00, 0x00


//--------------------- .nv.info._ZN7cutlass13device_kernelINS_4gemm6kernel13GemmUniversalIN4cute5tupleIJiiiiEEENS1_10collective13CollectiveMmaINS1_37MainloopSm90TmaGmmaWarpSpecializedFP8ILi5ENS5_IJNS4_1CILi1EEESB_SB_EEENS1_35KernelTmaWarpSpecializedCooperativeEEENS5_IJNSA_ILi256EEENSA_ILi64EEENSA_ILi32EEEEEENS_12float_e4m3_tENS5_IJlSB_lEEESJ_SK_NS4_8TiledMMAINS4_8MMA_AtomIJNS4_4SM904GMMA30MMA_64x64x32_F32E4M3E4M3_SS_TNILNSO_7ScaleInE1ELSQ_1EEEEEENS4_6LayoutINS5_IJNSA_ILi2EEESB_SB_EEENS5_IJSB_NSA_ILi0EEESW_EEEEENS5_IJNS4_10UnderscoreESZ_SZ_EEEEENS4_13SM90_TMA_LOADENS4_14ComposedLayoutINS4_7SwizzleILi1ELi4ELi3EEENS4_18smem_ptr_flag_bitsILi8EEENST_INS5_IJNSA_ILi8EEESH_EEENS5_IJSH_SB_EEEEEEEvNS4_8identityES12_S1C_vS1D_EENS_8epilogue10collective6detail29Sm90TmaWarpSpecializedAdapterINS1G_15DefaultEpilogueISJ_SK_SK_NS1F_6thread17LinearCombinationISJ_Li1EffLNS1K_9ScaleType4KindE0ELNS_15FloatRoundStyleE2ESJ_EENS1_15EpilogueDefaultEEEEEvvEEEEvNT_6ParamsE --------------------------
	.section	.nv.info._ZN7cutlass13device_kernelINS_4gemm6kernel13GemmUniversalIN4cute5tupleIJiiiiEEENS1_10collective13CollectiveMmaINS1_37MainloopSm90TmaGmmaWarpSpecializedFP8ILi5ENS5_IJNS4_1CILi1EEESB_SB_EEENS1_35KernelTmaWarpSpecializedCooperativeEEENS5_IJNSA_ILi256EEENSA_ILi64EEENSA_ILi32EEEEEENS_12float_e4m3_tENS5_IJlSB_lEEESJ_SK_NS4_8TiledMMAINS4_8MMA_AtomIJNS4_4SM904GMMA30MMA_64x64x32_F32E4M3E4M3_SS_TNILNSO_7ScaleInE1ELSQ_1EEEEEENS4_6LayoutINS5_IJNSA_ILi2EEESB_SB_EEENS5_IJSB_NSA_ILi0EEESW_EEEEENS5_IJNS4_10UnderscoreESZ_SZ_EEEEENS4_13SM90_TMA_LOADENS4_14ComposedLayoutINS4_7SwizzleILi1ELi4ELi3EEENS4_18smem_ptr_flag_bitsILi8EEENST_INS5_IJNSA_ILi8EEESH_EEENS5_IJSH_SB_EEEEEEEvNS4_8identityES12_S1C_vS1D_EENS_8epilogue10collective6detail29Sm90TmaWarpSpecializedAdapterINS1G_15DefaultEpilogueISJ_SK_SK_NS1F_6thread17LinearCombinationISJ_Li1EffLNS1K_9ScaleType4KindE0ELNS_15FloatRoundStyleE2ESJ_EENS1_15EpilogueDefaultEEEEEvvEEEEvNT_6ParamsE,"",@"SHT_CUDA_INFO"
	.sectionflags	@""
	.align	4


	//----- nvinfo : EIATTR_CUDA_API_VERSION
	.align		4
        /*0000*/ 	.byte	0x04, 0x37
        /*0002*/ 	.short	(.L_18 - .L_17)
.L_17:
        /*0004*/ 	.word	0x00000082


	//----- nvinfo : EIATTR_KPARAM_INFO
	.align		4
.L_18:
        /*0008*/ 	.byte	0x04, 0x17
        /*000a*/ 	.short	(.L_20 - .L_19)
.L_19:
        /*000c*/ 	.word	0x00000000
        /*0010*/ 	.short	0x0000
        /*0012*/ 	.short	0x0070
        /*0014*/ 	.byte	0x00, 0xf0, 0x01, 0x10


	//----- nvinfo : EIATTR_SPARSE_MMA_MASK
	.align		4
.L_20:
        /*0018*/ 	.byte	0x03, 0x50
        /*001a*/ 	.short	0x0000


	//----- nvinfo : EIATTR_MAXREG_COUNT
	.align		4
        /*001c*/ 	.byte	0x03, 0x1b
        /*001e*/ 	.short	0x00a8


	//----- nvinfo : EIATTR_NUM_BARRIERS
	.align		4
        /*0020*/ 	.byte	0x02, 0x4c
        /*0022*/ 	.byte	0x01
	.zero		1


	//----- nvinfo : EIATTR_MERCURY_ISA_VERSION
	.align		4
        /*0024*/ 	.byte	0x03, 0x5f
        /*0026*/ 	.short	0x0101


	//----- nvinfo : EIATTR_INT_WARP_WIDE_INSTR_OFFSETS
	.align		4
        /*0028*/ 	.byte	0x04, 0x31
        /*002a*/ 	.short	(.L_22 - .L_21)


	//   ....[0]....
.L_21:
        /*002c*/ 	.word	0x000003f0


	//   ....[1]....
        /*0030*/ 	.word	0x00000400


	//   ....[2]....
        /*0034*/ 	.word	0x000004f0


	//----- nvinfo : EIATTR_COOP_GROUP_MASK_REGIDS
	.align		4
.L_22:
        /*0038*/ 	.byte	0x04, 0x29
        /*003a*/ 	.short	(.L_24 - .L_23)


	//   ....[0]....
.L_23:
        /*003c*/ 	.word	0xffffffff


	//   ....[1]....
        /*0040*/ 	.word	0xffffffff


	//   ....[2]....
        /*0044*/ 	.word	0xffffffff


	//   ....[3]....
        /*0048*/ 	.word	0xffffffff


	//   ....[4]....
        /*004c*/ 	.word	0xffffffff


	//----- nvinfo : EIATTR_COOP_GROUP_INSTR_OFFSETS
	.align		4
.L_24:
        /*0050*/ 	.byte	0x04, 0x28
        /*0052*/ 	.short	(.L_26 - .L_25)


	//   ....[0]....
.L_25:
        /*0054*/ 	.word	0x00000060


	//   ....[1]....
        /*0058*/ 	.word	0x00000070


	//   ....[2]....
        /*005c*/ 	.word	0x00000130


	//   ....[3]....
        /*0060*/ 	.word	0x000002e0


	//   ....[4]....
        /*0064*/ 	.word	0x00000fe0


	//----- nvinfo : EIATTR_REG_RECONFIG
	.align		4
.L_26:
        /*0068*/ 	.byte	0x01, 0x54
	.zero		2


	//----- nvinfo : EIATTR_MBARRIER_INSTR_OFFSETS
	.align		4
        /*006c*/ 	.byte	0x04, 0x39
        /*006e*/ 	.short	(.L_28 - .L_27)


	//   ....[0]....
.L_27:
        /*0070*/ 	.word	0x00000230
        /*0074*/ 	.word	0x000000ff
        /*0078*/ 	.word	0x00000000
        /*007c*/ 	.short	0x0100
        /*007e*/ 	.byte	0x08
	.zero		1


	//   ....[1]....
        /*0080*/ 	.word	0x00000240
        /*0084*/ 	.word	0x000000ff
        /*0088*/ 	.word	0x00000028
        /*008c*/ 	.short	0x0100
        /*008e*/ 	.byte	0x08
	.zero		1


	//   ....[2]....
        /*0090*/ 	.word	0x00000250
        /*0094*/ 	.word	0x000000ff
        /*0098*/ 	.word	0x00000008
        /*009c*/ 	.short	0x0100
        /*009e*/ 	.byte	0x08
	.zero		1


	//   ....[3]....
        /*00a0*/ 	.word	0x00000260
        /*00a4*/ 	.word	0x000000ff
        /*00a8*/ 	.word	0x00000030
        /*00ac*/ 	.short	0x0100
        /*00ae*/ 	.byte	0x08
	.zero		1


	//   ....[4]....
        /*00b0*/ 	.word	0x00000270
        /*00b4*/ 	.word	0x000000ff
        /*00b8*/ 	.word	0x00000010
        /*00bc*/ 	.short	0x0100
        /*00be*/ 	.byte	0x08
	.zero		1


	//   ....[5]....
        /*00c0*/ 	.word	0x00000280
        /*00c4*/ 	.word	0x000000ff
        /*00c8*/ 	.word	0x00000038
        /*00cc*/ 	.short	0x0100
        /*00ce*/ 	.byte	0x08
	.zero		1


	//   ....[6]....
        /*00d0*/ 	.word	0x00000290
        /*00d4*/ 	.word	0x000000ff
        /*00d8*/ 	.word	0x00000018
        /*00dc*/ 	.short	0x0100
        /*00de*/ 	.byte	0x08
	.zero		1


	//   ....[7]....
        /*00e0*/ 	.word	0x000002a0
        /*00e4*/ 	.word	0x000000ff
        /*00e8*/ 	.word	0x00000040
        /*00ec*/ 	.short	0x0100
        /*00ee*/ 	.byte	0x08
	.zero		1


	//   ....[8]....
        /*00f0*/ 	.word	0x000002b0
        /*00f4*/ 	.word	0x000000ff
        /*00f8*/ 	.word	0x00000020
        /*00fc*/ 	.short	0x0100
        /*00fe*/ 	.byte	0x08
	.zero		1


	//   ....[9]....
        /*0100*/ 	.word	0x000002c0
        /*0104*/ 	.word	0x000000ff
        /*0108*/ 	.word	0x00000048
        /*010c*/ 	.short	0x0100
        /*010e*/ 	.byte	0x08
	.zero		1


	//   ....[10]....
        /*0110*/ 	.word	0x00000540
        /*0114*/ 	.word	0x000000ff
        /*0118*/ 	.word	0x00000060
        /*011c*/ 	.short	0x0100
        /*011e*/ 	.byte	0x06
	.zero		1


	//   ....[11]....
        /*0120*/ 	.word	0x000005a0
        /*0124*/ 	.word	0x000000ff
        /*0128*/ 	.word	0x00000068
        /*012c*/ 	.short	0x0100
        /*012e*/ 	.byte	0x06
	.zero		1


	//   ....[12]....
        /*0130*/ 	.word	0x00001510
        /*0134*/ 	.word	0x000000ff
        /*0138*/ 	.word	0x00000000
        /*013c*/ 	.short	0x010a
        /*013e*/ 	.byte	0x07
	.zero		1


	//   ....[13]....
        /*0140*/ 	.word	0x00001570
        /*0144*/ 	.word	0x000000ff
        /*0148*/ 	.word	0x00000000
        /*014c*/ 	.short	0x010a
        /*014e*/ 	.byte	0x07
	.zero		1


	//   ....[14]....
        /*0150*/ 	.word	0x00001e80
        /*0154*/ 	.word	0x000000ff
        /*0158*/ 	.word	0x00000000
        /*015c*/ 	.short	0x010a
        /*015e*/ 	.byte	0x0c
	.zero		1


	//   ....[15]....
        /*0160*/ 	.word	0x00001ec0
        /*0164*/ 	.word	0x000000ff
        /*0168*/ 	.word	0x00000000
        /*016c*/ 	.short	0x010a
        /*016e*/ 	.byte	0x0c
	.zero		1


	//   ....[16]....
        /*0170*/ 	.word	0x000024e0
        /*0174*/ 	.word	0x000000ff
        /*0178*/ 	.word	0x00000000
        /*017c*/ 	.short	0x0101
        /*017e*/ 	.byte	0x08
	.zero		1


	//   ....[17]....
        /*0180*/ 	.word	0x00002b30
        /*0184*/ 	.word	0x000000ff
        /*0188*/ 	.word	0x00000000
        /*018c*/ 	.short	0x0101
        /*018e*/ 	.byte	0x08
	.zero		1


	//   ....[18]....
        /*0190*/ 	.word	0x00008640
        /*0194*/ 	.word	0x00000013
        /*0198*/ 	.word	0x00000028
        /*019c*/ 	.short	0x010a
        /*019e*/ 	.byte	0x3f
	.zero		1


	//   ....[19]....
        /*01a0*/ 	.word	0x000089e0
        /*01a4*/ 	.word	0x00000008
        /*01a8*/ 	.word	0x00000068
        /*01ac*/ 	.short	0x0101
        /*01ae*/ 	.byte	0x3f
	.zero		1


	//   ....[20]....
        /*01b0*/ 	.word	0x000090f0
        /*01b4*/ 	.word	0x00000006
        /*01b8*/ 	.word	0x00000000
        /*01bc*/ 	.short	0x010a
        /*01be*/ 	.byte	0x3f
	.zero		1


	//   ....[21]....
        /*01c0*/ 	.word	0x00009170
        /*01c4*/ 	.word	0x00000007
        /*01c8*/ 	.word	0x00000000
        /*01cc*/ 	.short	0x010a
        /*01ce*/ 	.byte	0x3f
	.zero		1


	//   ....[22]....
        /*01d0*/ 	.word	0x00009200
        /*01d4*/ 	.word	0x0000000a
        /*01d8*/ 	.word	0x00000000
        /*01dc*/ 	.short	0x010a
        /*01de*/ 	.byte	0x3f
	.zero		1


	//   ....[23]....
        /*01e0*/ 	.word	0x00009290
        /*01e4*/ 	.word	0x0000000b
        /*01e8*/ 	.word	0x00000000
        /*01ec*/ 	.short	0x010a
        /*01ee*/ 	.byte	0x3f
	.zero		1


	//   ....[24]....
        /*01f0*/ 	.word	0x00009320
        /*01f4*/ 	.word	0x00000003
        /*01f8*/ 	.word	0x00000000
        /*01fc*/ 	.short	0x010a
        /*01fe*/ 	.byte	0x3f
	.zero		1


	//   ....[25]....
        /*0200*/ 	.word	0x00009390
        /*0204*/ 	.word	0x0000000b
        /*0208*/ 	.word	0x00000000
        /*020c*/ 	.short	0x010a
        /*020e*/ 	.byte	0x3f
	.zero		1


	//   ....[26]....
        /*0210*/ 	.word	0x000093f0
        /*0214*/ 	.word	0x0000000c
        /*0218*/ 	.word	0x00000000
        /*021c*/ 	.short	0x010a
        /*021e*/ 	.byte	0x3f
	.zero		1


	//   ....[27]....
        /*0220*/ 	.word	0x000094c0
        /*0224*/ 	.word	0x00000013
        /*0228*/ 	.word	0x00000028
        /*022c*/ 	.short	0x010a
        /*022e*/ 	.byte	0x3f
	.zero		1


	//   ....[28]....
        /*0230*/ 	.word	0x000095a0
        /*0234*/ 	.word	0x00000006
        /*0238*/ 	.word	0x00000000
        /*023c*/ 	.short	0x010a
        /*023e*/ 	.byte	0x3f
	.zero		1


	//   ....[29]....
        /*0240*/ 	.word	0x000095f0
        /*0244*/ 	.word	0x00000007
        /*0248*/ 	.word	0x00000000
        /*024c*/ 	.short	0x010a
        /*024e*/ 	.byte	0x3f
	.zero		1


	//   ....[30]....
        /*0250*/ 	.word	0x00009640
        /*0254*/ 	.word	0x0000000a
        /*0258*/ 	.word	0x00000000
        /*025c*/ 	.short	0x010a
        /*025e*/ 	.byte	0x3f
	.zero		1


	//   ....[31]....
        /*0260*/ 	.word	0x00009690
        /*0264*/ 	.word	0x0000000b
        /*0268*/ 	.word	0x00000000
        /*026c*/ 	.short	0x010a
        /*026e*/ 	.byte	0x3f
	.zero		1


	//----- nvinfo : EIATTR_NUM_MBARRIERS
	.align		4
.L_28:
        /*0270*/ 	.byte	0x03, 0x38
        /*0272*/ 	.short	0x000c


	//----- nvinfo : EIATTR_EXIT_INSTR_OFFSETS
	.align		4
        /*0274*/ 	.byte	0x04, 0x1c
        /*0276*/ 	.short	(.L_30 - .L_29)


	//   ....[0]....
.L_29:
        /*0278*/ 	.word	0x000005f0


	//   ....[1]....
        /*027c*/ 	.word	0x00000eb0


	//   ....[2]....
        /*0280*/ 	.word	0x00007cb0


	//   ....[3]....
        /*0284*/ 	.word	0x000082e0


	//   ....[4]....
        /*0288*/ 	.word	0x00009370


	//----- nvinfo : EIATTR_MAX_THREADS
	.align		4
.L_30:
        /*028c*/ 	.byte	0x04, 0x05
        /*028e*/ 	.short	(.L_32 - .L_31)
.L_31:
        /*0290*/ 	.word	0x00000180
        /*0294*/ 	.word	0x00000001
        /*0298*/ 	.word	0x00000001


	//----- nvinfo : EIATTR_CRS_STACK_SIZE
	.align		4
.L_32:
        /*029c*/ 	.byte	0x04, 0x1e
        /*029e*/ 	.short	(.L_34 - .L_33)
.L_33:
        /*02a0*/ 	.word	0x00000000


	//----- nvinfo : EIATTR_CBANK_PARAM_SIZE
	.align		4
.L_34:
        /*02a4*/ 	.byte	0x03, 0x19
        /*02a6*/ 	.short	0x0470


	//----- nvinfo : EIATTR_PARAM_CBANK
	.align		4
        /*02a8*/ 	.byte	0x04, 0x0a
        /*02aa*/ 	.short	(.L_36 - .L_35)
	.align		4
.L_35:
        /*02ac*/ 	.word	index@(.nv.constant0._ZN7cutlass13device_kernelINS_4gemm6kernel13GemmUniversalIN4cute5tupleIJiiiiEEENS1_10collective13CollectiveMmaINS1_37MainloopSm90TmaGmmaWarpSpecializedFP8ILi5ENS5_IJNS4_1CILi1EEESB_SB_EEENS1_35KernelTmaWarpSpecializedCooperativeEEENS5_IJNSA_ILi256EEENSA_ILi64EEENSA_ILi32EEEEEENS_12float_e4m3_tENS5_IJlSB_lEEESJ_SK_NS4_8TiledMMAINS4_8MMA_AtomIJNS4_4SM904GMMA30MMA_64x64x32_F32E4M3E4M3_SS_TNILNSO_7ScaleInE1ELSQ_1EEEEEENS4_6LayoutINS5_IJNSA_ILi2EEESB_SB_EEENS5_IJSB_NSA_ILi0EEESW_EEEEENS5_IJNS4_10UnderscoreESZ_SZ_EEEEENS4_13SM90_TMA_LOADENS4_14ComposedLayoutINS4_7SwizzleILi1ELi4ELi3EEENS4_18smem_ptr_flag_bitsILi8EEENST_INS5_IJNSA_ILi8EEESH_EEENS5_IJSH_SB_EEEEEEEvNS4_8identityES12_S1C_vS1D_EENS_8epilogue10collective6detail29Sm90TmaWarpSpecializedAdapterINS1G_15DefaultEpilogueISJ_SK_SK_NS1F_6thread17LinearCombinationISJ_Li1EffLNS1K_9ScaleType4KindE0ELNS_15FloatRoundStyleE2ESJ_EENS1_15EpilogueDefaultEEEEEvvEEEEvNT_6ParamsE)
        /*02b0*/ 	.short	0x0210
        /*02b2*/ 	.short	0x0470


	//----- nvinfo : EIATTR_SW_WAR
	.align		4
.L_36:
        /*02b4*/ 	.byte	0x04, 0x36
        /*02b6*/ 	.short	(.L_38 - .L_37)
.L_37:
        /*02b8*/ 	.word	0x00000008
.L_38:


//--------------------- .nv.callgraph             --------------------------
	.section	.nv.callgraph,"",@"SHT_CUDA_CALLGRAPH"
	.align	4
	.sectionentsize	8
	.align		4
        /*0000*/ 	.word	0x00000000
	.align		4
        /*0004*/ 	.word	0xffffffff
	.align		4
        /*0008*/ 	.word	0x00000000
	.align		4
        /*000c*/ 	.word	0xfffffffe
	.align		4
        /*0010*/ 	.word	0x00000000
	.align		4
        /*0014*/ 	.word	0xfffffffd
	.align		4
        /*0018*/ 	.word	0x00000000
	.align		4
        /*001c*/ 	.word	0xfffffffc


//--------------------- .nv.constant4             --------------------------
	.section	.nv.constant4,"a",@progbits
	.align	8
	.align		8
.nv.constant4:
        /*0000*/ 	.dword	_ZN39_INTERNAL_59b96d6b_4_k_cu_2793b133_47034cuda3std3__45__cpo5beginE
	.align		8
        /*0008*/ 	.dword	_ZN39_INTERNAL_59b96d6b_4_k_cu_2793b133_47034cuda3std3__45__cpo3endE
	.align		8
        /*0010*/ 	.dword	_ZN39_INTERNAL_59b96d6b_4_k_cu_2793b133_47034cuda3std3__45__cpo6cbeginE
	.align		8
        /*0018*/ 	.dword	_ZN39_INTERNAL_59b96d6b_4_k_cu_2793b133_47034cuda3std3__45__cpo4cendE
	.align		8
        /*0020*/ 	.dword	_ZN39_INTERNAL_59b96d6b_4_k_cu_2793b133_47034cuda3std3__441_GLOBAL__N__59b96d6b_4_k_cu_2793b133_47036ignoreE
	.align		8
        /*0028*/ 	.dword	_ZN39_INTERNAL_59b96d6b_4_k_cu_2793b133_47034cuda3std3__419piecewise_constructE
	.align		8
        /*0030*/ 	.dword	_ZN39_INTERNAL_59b96d6b_4_k_cu_2793b133_47034cuda3std3__48in_placeE
	.align		8
        /*0038*/ 	.dword	_ZN39_INTERNAL_59b96d6b_4_k_cu_2793b133_47034cuda3std6ranges3__45__cpo4swapE
	.align		8
        /*0040*/ 	.dword	_ZN39_INTERNAL_59b96d6b_4_k_cu_2793b133_47034cuda3std6ranges3__45__cpo9iter_moveE
	.align		8
        /*0048*/ 	.dword	_ZN39_INTERNAL_59b96d6b_4_k_cu_2793b133_47034cute7productE
	.align		8
        /*0050*/ 	.dword	_ZN39_INTERNAL_59b96d6b_4_k_cu_2793b133_47034cute1_E


//--------------------- .text._ZN7cutlass13device_kernelINS_4gemm6kernel13GemmUniversalIN4cute5tupleIJiiiiEEENS1_10collective13CollectiveMmaINS1_37MainloopSm90TmaGmmaWarpSpecializedFP8ILi5ENS5_IJNS4_1CILi1EEESB_SB_EEENS1_35KernelTmaWarpSpecializedCooperativeEEENS5_IJNSA_ILi256EEENSA_ILi64EEENSA_ILi32EEEEEENS_12float_e4m3_tENS5_IJlSB_lEEESJ_SK_NS4_8TiledMMAINS4_8MMA_AtomIJNS4_4SM904GMMA30MMA_64x64x32_F32E4M3E4M3_SS_TNILNSO_7ScaleInE1ELSQ_1EEEEEENS4_6LayoutINS5_IJNSA_ILi2EEESB_SB_EEENS5_IJSB_NSA_ILi0EEESW_EEEEENS5_IJNS4_10UnderscoreESZ_SZ_EEEEENS4_13SM90_TMA_LOADENS4_14ComposedLayoutINS4_7SwizzleILi1ELi4ELi3EEENS4_18smem_ptr_flag_bitsILi8EEENST_INS5_IJNSA_ILi8EEESH_EEENS5_IJSH_SB_EEEEEEEvNS4_8identityES12_S1C_vS1D_EENS_8epilogue10collective6detail29Sm90TmaWarpSpecializedAdapterINS1G_15DefaultEpilogueISJ_SK_SK_NS1F_6thread17LinearCombinationISJ_Li1EffLNS1K_9ScaleType4KindE0ELNS_15FloatRoundStyleE2ESJ_EENS1_15EpilogueDefaultEEEEEvvEEEEvNT_6ParamsE --------------------------
	.section	.text._ZN7cutlass13device_kernelINS_4gemm6kernel13GemmUniversalIN4cute5tupleIJiiiiEEENS1_10collective13CollectiveMmaINS1_37MainloopSm90TmaGmmaWarpSpecializedFP8ILi5ENS5_IJNS4_1CILi1EEESB_SB_EEENS1_35KernelTmaWarpSpecializedCooperativeEEENS5_IJNSA_ILi256EEENSA_ILi64EEENSA_ILi32EEEEEENS_12float_e4m3_tENS5_IJlSB_lEEESJ_SK_NS4_8TiledMMAINS4_8MMA_AtomIJNS4_4SM904GMMA30MMA_64x64x32_F32E4M3E4M3_SS_TNILNSO_7ScaleInE1ELSQ_1EEEEEENS4_6LayoutINS5_IJNSA_ILi2EEESB_SB_EEENS5_IJSB_NSA_ILi0EEESW_EEEEENS5_IJNS4_10UnderscoreESZ_SZ_EEEEENS4_13SM90_TMA_LOADENS4_14ComposedLayoutINS4_7SwizzleILi1ELi4ELi3EEENS4_18smem_ptr_flag_bitsILi8EEENST_INS5_IJNSA_ILi8EEESH_EEENS5_IJSH_SB_EEEEEEEvNS4_8identityES12_S1C_vS1D_EENS_8epilogue10collective6detail29Sm90TmaWarpSpecializedAdapterINS1G_15DefaultEpilogueISJ_SK_SK_NS1F_6thread17LinearCombinationISJ_Li1EffLNS1K_9ScaleType4KindE0ELNS_15FloatRoundStyleE2ESJ_EENS1_15EpilogueDefaultEEEEEvvEEEEvNT_6ParamsE,"ax",@progbits
	.align	128
.text._ZN7cutlass13device_kernelINS_4gemm6kernel13GemmUniversalIN4cute5tupleIJiiiiEEENS1_10collective13CollectiveMmaINS1_37MainloopSm90TmaGmmaWarpSpecializedFP8ILi5ENS5_IJNS4_1CILi1EEESB_SB_EEENS1_35KernelTmaWarpSpecializedCooperativeEEENS5_IJNSA_ILi256EEENSA_ILi64EEENSA_ILi32EEEEEENS_12float_e4m3_tENS5_IJlSB_lEEESJ_SK_NS4_8TiledMMAINS4_8MMA_AtomIJNS4_4SM904GMMA30MMA_64x64x32_F32E4M3E4M3_SS_TNILNSO_7ScaleInE1ELSQ_1EEEEEENS4_6LayoutINS5_IJNSA_ILi2EEESB_SB_EEENS5_IJSB_NSA_ILi0EEESW_EEEEENS5_IJNS4_10UnderscoreESZ_SZ_EEEEENS4_13SM90_TMA_LOADENS4_14ComposedLayoutINS4_7SwizzleILi1ELi4ELi3EEENS4_18smem_ptr_flag_bitsILi8EEENST_INS5_IJNSA_ILi8EEESH_EEENS5_IJSH_SB_EEEEEEEvNS4_8identityES12_S1C_vS1D_EENS_8epilogue10collective6detail29Sm90TmaWarpSpecializedAdapterINS1G_15DefaultEpilogueISJ_SK_SK_NS1F_6thread17LinearCombinationISJ_Li1EffLNS1K_9ScaleType4KindE0ELNS_15FloatRoundStyleE2ESJ_EENS1_15EpilogueDefaultEEEEEvvEEEEvNT_6ParamsE:
        .type           _ZN7cutlass13device_kernelINS_4gemm6kernel13GemmUniversalIN4cute5tupleIJiiiiEEENS1_10collective13CollectiveMmaINS1_37MainloopSm90TmaGmmaWarpSpecializedFP8ILi5ENS5_IJNS4_1CILi1EEESB_SB_EEENS1_35KernelTmaWarpSpecializedCooperativeEEENS5_IJNSA_ILi256EEENSA_ILi64EEENSA_ILi32EEEEEENS_12float_e4m3_tENS5_IJlSB_lEEESJ_SK_NS4_8TiledMMAINS4_8MMA_AtomIJNS4_4SM904GMMA30MMA_64x64x32_F32E4M3E4M3_SS_TNILNSO_7ScaleInE1ELSQ_1EEEEEENS4_6LayoutINS5_IJNSA_ILi2EEESB_SB_EEENS5_IJSB_NSA_ILi0EEESW_EEEEENS5_IJNS4_10UnderscoreESZ_SZ_EEEEENS4_13SM90_TMA_LOADENS4_14ComposedLayoutINS4_7SwizzleILi1ELi4ELi3EEENS4_18smem_ptr_flag_bitsILi8EEENST_INS5_IJNSA_ILi8EEESH_EEENS5_IJSH_SB_EEEEEEEvNS4_8identityES12_S1C_vS1D_EENS_8epilogue10collective6detail29Sm90TmaWarpSpecializedAdapterINS1G_15DefaultEpilogueISJ_SK_SK_NS1F_6thread17LinearCombinationISJ_Li1EffLNS1K_9ScaleType4KindE0ELNS_15FloatRoundStyleE2ESJ_EENS1_15EpilogueDefaultEEEEEvvEEEEvNT_6ParamsE,@function
        .size           _ZN7cutlass13device_kernelINS_4gemm6kernel13GemmUniversalIN4cute5tupleIJiiiiEEENS1_10collective13CollectiveMmaINS1_37MainloopSm90TmaGmmaWarpSpecializedFP8ILi5ENS5_IJNS4_1CILi1EEESB_SB_EEENS1_35KernelTmaWarpSpecializedCooperativeEEENS5_IJNSA_ILi256EEENSA_ILi64EEENSA_ILi32EEEEEENS_12float_e4m3_tENS5_IJlSB_lEEESJ_SK_NS4_8TiledMMAINS4_8MMA_AtomIJNS4_4SM904GMMA30MMA_64x64x32_F32E4M3E4M3_SS_TNILNSO_7ScaleInE1ELSQ_1EEEEEENS4_6LayoutINS5_IJNSA_ILi2EEESB_SB_EEENS5_IJSB_NSA_ILi0EEESW_EEEEENS5_IJNS4_10UnderscoreESZ_SZ_EEEEENS4_13SM90_TMA_LOADENS4_14ComposedLayoutINS4_7SwizzleILi1ELi4ELi3EEENS4_18smem_ptr_flag_bitsILi8EEENST_INS5_IJNSA_ILi8EEESH_EEENS5_IJSH_SB_EEEEEEEvNS4_8identityES12_S1C_vS1D_EENS_8epilogue10collective6detail29Sm90TmaWarpSpecializedAdapterINS1G_15DefaultEpilogueISJ_SK_SK_NS1F_6thread17LinearCombinationISJ_Li1EffLNS1K_9ScaleType4KindE0ELNS_15FloatRoundStyleE2ESJ_EENS1_15EpilogueDefaultEEEEEvvEEEEvNT_6ParamsE,(.L_x_203 - _ZN7cutlass13device_kernelINS_4gemm6kernel13GemmUniversalIN4cute5tupleIJiiiiEEENS1_10collective13CollectiveMmaINS1_37MainloopSm90TmaGmmaWarpSpecializedFP8ILi5ENS5_IJNS4_1CILi1EEESB_SB_EEENS1_35KernelTmaWarpSpecializedCooperativeEEENS5_IJNSA_ILi256EEENSA_ILi64EEENSA_ILi32EEEEEENS_12float_e4m3_tENS5_IJlSB_lEEESJ_SK_NS4_8TiledMMAINS4_8MMA_AtomIJNS4_4SM904GMMA30MMA_64x64x32_F32E4M3E4M3_SS_TNILNSO_7ScaleInE1ELSQ_1EEEEEENS4_6LayoutINS5_IJNSA_ILi2EEESB_SB_EEENS5_IJSB_NSA_ILi0EEESW_EEEEENS5_IJNS4_10UnderscoreESZ_SZ_EEEEENS4_13SM90_TMA_LOADENS4_14ComposedLayoutINS4_7SwizzleILi1ELi4ELi3EEENS4_18smem_ptr_flag_bitsILi8EEENST_INS5_IJNSA_ILi8EEESH_EEENS5_IJSH_SB_EEEEEEEvNS4_8identityES12_S1C_vS1D_EENS_8epilogue10collective6detail29Sm90TmaWarpSpecializedAdapterINS1G_15DefaultEpilogueISJ_SK_SK_NS1F_6thread17LinearCombinationISJ_Li1EffLNS1K_9ScaleType4KindE0ELNS_15FloatRoundStyleE2ESJ_EENS1_15EpilogueDefaultEEEEEvvEEEEvNT_6ParamsE)
        .other          _ZN7cutlass13device_kernelINS_4gemm6kernel13GemmUniversalIN4cute5tupleIJiiiiEEENS1_10collective13CollectiveMmaINS1_37MainloopSm90TmaGmmaWarpSpecializedFP8ILi5ENS5_IJNS4_1CILi1EEESB_SB_EEENS1_35KernelTmaWarpSpecializedCooperativeEEENS5_IJNSA_ILi256EEENSA_ILi64EEENSA_ILi32EEEEEENS_12float_e4m3_tENS5_IJlSB_lEEESJ_SK_NS4_8TiledMMAINS4_8MMA_AtomIJNS4_4SM904GMMA30MMA_64x64x32_F32E4M3E4M3_SS_TNILNSO_7ScaleInE1ELSQ_1EEEEEENS4_6LayoutINS5_IJNSA_ILi2EEESB_SB_EEENS5_IJSB_NSA_ILi0EEESW_EEEEENS5_IJNS4_10UnderscoreESZ_SZ_EEEEENS4_13SM90_TMA_LOADENS4_14ComposedLayoutINS4_7SwizzleILi1ELi4ELi3EEENS4_18smem_ptr_flag_bitsILi8EEENST_INS5_IJNSA_ILi8EEESH_EEENS5_IJSH_SB_EEEEEEEvNS4_8identityES12_S1C_vS1D_EENS_8epilogue10collective6detail29Sm90TmaWarpSpecializedAdapterINS1G_15DefaultEpilogueISJ_SK_SK_NS1F_6thread17LinearCombinationISJ_Li1EffLNS1K_9ScaleType4KindE0ELNS_15FloatRoundStyleE2ESJ_EENS1_15EpilogueDefaultEEEEEvvEEEEvNT_6ParamsE,@"STO_CUDA_ENTRY STV_DEFAULT"
_ZN7cutlass13device_kernelINS_4gemm6kernel13GemmUniversalIN4cute5tupleIJiiiiEEENS1_10collective13CollectiveMmaINS1_37MainloopSm90TmaGmmaWarpSpecializedFP8ILi5ENS5_IJNS4_1CILi1EEESB_SB_EEENS1_35KernelTmaWarpSpecializedCooperativeEEENS5_IJNSA_ILi256EEENSA_ILi64EEENSA_ILi32EEEEEENS_12float_e4m3_tENS5_IJlSB_lEEESJ_SK_NS4_8TiledMMAINS4_8MMA_AtomIJNS4_4SM904GMMA30MMA_64x64x32_F32E4M3E4M3_SS_TNILNSO_7ScaleInE1ELSQ_1EEEEEENS4_6LayoutINS5_IJNSA_ILi2EEESB_SB_EEENS5_IJSB_NSA_ILi0EEESW_EEEEENS5_IJNS4_10UnderscoreESZ_SZ_EEEEENS4_13SM90_TMA_LOADENS4_14ComposedLayoutINS4_7SwizzleILi1ELi4ELi3EEENS4_18smem_ptr_flag_bitsILi8EEENST_INS5_IJNSA_ILi8EEESH_EEENS5_IJSH_SB_EEEEEEEvNS4_8identityES12_S1C_vS1D_EENS_8epilogue10collective6detail29Sm90TmaWarpSpecializedAdapterINS1G_15DefaultEpilogueISJ_SK_SK_NS1F_6thread17LinearCombinationISJ_Li1EffLNS1K_9ScaleType4KindE0ELNS_15FloatRoundStyleE2ESJ_EENS1_15EpilogueDefaultEEEEEvvEEEEvNT_6ParamsE:
[----:B------:R-:W-:Y:S01]  /*0000*/  LDC R1, c[0x0][0x28] ;  /* 0x00000a00ff017b82 */ /* 0x000fe20000000800 */
[----:B------:R-:W0:Y:S01]  /*0010*/  S2R R0, SR_TID.X ;  /* 0x0000000000007919 */ /* 0x000e220000002100 */
[----:B------:R-:W-:Y:S01]  /*0020*/  ELECT P0, URZ, PT ;  /* 0x00000000003f782f */ /* 0x000fe20003800000 */
[----:B------:R-:W-:Y:S01]  /*0030*/  BSSY B0, `(.L_x_0) ;  /* 0x000000f000007945 */ /* 0x000fe20003800000 */
[--C-:B0-----:R-:W-:Y:S02]  /*0040*/  SHF.R.U32.HI R2, RZ, 0x5, R0.reuse ;  /* 0x00000005ff027819 */ /* 0x101fe40000011600 */
[----:B------:R-:W-:-:S03]  /*0050*/  SHF.R.U32.HI R3, RZ, 0x7, R0 ;  /* 0x00000007ff037819 */ /* 0x000fc60000011600 */
[----:B------:R-:W0:Y:S04]  /*0060*/  SHFL.IDX PT, R5, R2, RZ, 0x1f ;  /* 0x00001fff02057589 */ /* 0x000e2800000e0000 */
[----:B------:R1:W2:Y:S01]  /*0070*/  SHFL.IDX PT, R6, R3, RZ, 0x1f ;  /* 0x00001fff03067589 */ /* 0x0002a200000e0000 */
[----:B0-----:R-:W-:-:S13]  /*0080*/  ISETP.NE.OR P0, PT, R5, RZ, !P0 ;  /* 0x000000ff0500720c */ /* 0x001fda0004705670 */
[----:B-12---:R-:W-:Y:S05]  /*0090*/  @P0 BRA `(.L_x_1) ;  /* 0x0000000000200947 */ /* 0x006fea0003800000 */
[----:B------:R-:W-:Y:S02]  /*00a0*/  ULDC.64 UR4, c[0x0][0x198] ;  /* 0x0000660000047ab9 */ /* 0x000fe40000000a00 */
[----:B------:R-:W-:Y:S02]  /*00b0*/  UIADD3 UR6, UP0, UR4, 0xf0, URZ ;  /* 0x000000f004067890 */ /* 0x000fe4000ff1e03f */
[----:B------:R-:W-:Y:S02]  /*00c0*/  UIADD3 UR4, UP1, UR4, 0x1f0, URZ ;  /* 0x000001f004047890 */ /* 0x000fe4000ff3e03f */
[----:B------:R-:W-:Y:S02]  /*00d0*/  UIADD3.X UR7, URZ, UR5, URZ, UP0, !UPT ;  /* 0x000000053f077290 */ /* 0x000fe400087fe43f */
[----:B------:R-:W-:-:S07]  /*00e0*/  UIADD3.X UR5, URZ, UR5, URZ, UP1, !UPT ;  /* 0x000000053f057290 */ /* 0x000fce0008ffe43f */
[----:B------:R0:W-:Y:S02]  /*00f0*/  UTMACCTL.PF [UR6] ;  /* 0x00000000060079b9 */ /* 0x0001e40008040000 */
[----:B------:R0:W-:Y:S02]  /*0100*/  UTMACCTL.PF [UR4] ;  /* 0x00000000040079b9 */ /* 0x0001e40008040000 */
[----:B0-----:R-:W-:Y:S01]  /*0110*/  NOP ;  /* 0x0000000000007918 */ /* 0x001fe20000000000 */
.L_x_1:
[----:B------:R-:W-:Y:S05]  /*0120*/  BSYNC B0 ;  /* 0x0000000000007941 */ /* 0x000fea0003800000 */
.L_x_0:
[----:B------:R-:W0:Y:S02]  /*0130*/  SHFL.IDX PT, R3, R2, RZ, 0x1f ;  /* 0x00001fff02037589 */ /* 0x000e2400000e0000 */
[----:B0-----:R-:W-:-:S13]  /*0140*/  ISETP.NE.AND P0, PT, R3, RZ, PT ;  /* 0x000000ff0300720c */ /* 0x001fda0003f05270 */
[----:B------:R-:W-:Y:S05]  /*0150*/  @P0 BRA `(.L_x_2) ;  /* 0x0000000000600947 */ /* 0x000fea0003800000 */
[----:B------:R-:W0:Y:S01]  /*0160*/  S2UR UR8, SR_CgaCtaId ;  /* 0x00000000000879c3 */ /* 0x000e220000008800 */
[----:B------:R-:W-:Y:S01]  /*0170*/  UMOV UR4, 0x400 ;  /* 0x0000040000047882 */ /* 0x000fe20000000000 */
[----:B------:R-:W-:Y:S01]  /*0180*/  UMOV UR5, 0x1 ;  /* 0x0000000100057882 */ /* 0x000fe20000000000 */
[----:B------:R-:W-:Y:S01]  /*0190*/  UMOV UR6, 0x100 ;  /* 0x0000010000067882 */ /* 0x000fe20000000000 */
[----:B------:R-:W-:Y:S01]  /*01a0*/  ELECT P0, URZ, PT ;  /* 0x00000000003f782f */ /* 0x000fe20003800000 */
[----:B------:R-:W-:-:S04]  /*01b0*/  UIADD3 UR6, -UR6, 0x100000, URZ ;  /* 0x0010000006067890 */ /* 0x000fc8000fffe13f */
[----:B------:R-:W-:Y:S02]  /*01c0*/  USHF.L.U32 UR7, UR6, 0xb, URZ ;  /* 0x0000000b06077899 */ /* 0x000fe4000800063f */
[----:B------:R-:W-:Y:S02]  /*01d0*/  USHF.L.U32 UR6, UR6, 0x1, URZ ;  /* 0x0000000106067899 */ /* 0x000fe4000800063f */
[----:B0-----:R-:W-:Y:S02]  /*01e0*/  ULEA UR8, UR8, UR4, 0x18 ;  /* 0x0000000408087291 */ /* 0x001fe4000f8ec03f */
[----:B------:R-:W-:-:S04]  /*01f0*/  UIADD3 UR4, -UR5, 0x100000, URZ ;  /* 0x0010000005047890 */ /* 0x000fc8000fffe13f */
[----:B------:R-:W-:Y:S02]  /*0200*/  USHF.L.U32 UR5, UR4, 0xb, URZ ;  /* 0x0000000b04057899 */ /* 0x000fe4000800063f */
[----:B------:R-:W-:Y:S01]  /*0210*/  USHF.L.U32 UR4, UR4, 0x1, URZ ;  /* 0x0000000104047899 */ /* 0x000fe2000800063f */
[----:B------:R-:W0:Y:S11]  /*0220*/  FENCE.VIEW.ASYNC.S ;  /* 0x00000000000073c6 */ /* 0x000e360000000000 */
[----:B0-----:R0:W1:Y:S01]  /*0230*/  SYNCS.EXCH.64 URZ, [UR8], UR4 ;  /* 0x00000004083f75b2 */ /* 0x0010620008000100 */
[----:B------:R0:W2:Y:S01]  /*0240*/  SYNCS.EXCH.64 URZ, [UR8+0x28], UR6 ;  /* 0x00002806083f75b2 */ /* 0x0000a20008000100 */
[----:B------:R0:W3:Y:S01]  /*0250*/  SYNCS.EXCH.64 URZ, [UR8+0x8], UR4 ;  /* 0x00000804083f75b2 */ /* 0x0000e20008000100 */
[----:B------:R0:W4:Y:S01]  /*0260*/  SYNCS.EXCH.64 URZ, [UR8+0x30], UR6 ;  /* 0x00003006083f75b2 */ /* 0x0001220008000100 */
[----:B------:R0:W0:Y:S01]  /*0270*/  SYNCS.EXCH.64 URZ, [UR8+0x10], UR4 ;  /* 0x00001004083f75b2 */ /* 0x0000220008000100 */
[----:B------:R0:W0:Y:S01]  /*0280*/  SYNCS.EXCH.64 URZ, [UR8+0x38], UR6 ;  /* 0x00003806083f75b2 */ /* 0x0000220008000100 */
[----:B------:R0:W0:Y:S01]  /*0290*/  SYNCS.EXCH.64 URZ, [UR8+0x18], UR4 ;  /* 0x00001804083f75b2 */ /* 0x0000220008000100 */
[----:B------:R0:W0:Y:S01]  /*02a0*/  SYNCS.EXCH.64 URZ, [UR8+0x40], UR6 ;  /* 0x00004006083f75b2 */ /* 0x0000220008000100 */
[----:B------:R0:W0:Y:S01]  /*02b0*/  SYNCS.EXCH.64 URZ, [UR8+0x20], UR4 ;  /* 0x00002004083f75b2 */ /* 0x0000220008000100 */
[----:B------:R0:W0:Y:S01]  /*02c0*/  SYNCS.EXCH.64 URZ, [UR8+0x48], UR6 ;  /* 0x00004806083f75b2 */ /* 0x0000220008000100 */
[----:B------:R-:W-:Y:S01]  /*02d0*/  NOP ;  /* 0x0000000000007918 */ /* 0x000fe20000000000 */
.L_x_2:
[----:B------:R-:W5:Y:S01]  /*02e0*/  SHFL.IDX PT, R2, R2, RZ, 0x1f ;  /* 0x00001fff02027589 */ /* 0x000f6200000e0000 */
[----:B------:R-:W1:Y:S01]  /*02f0*/  LDC R3, c[0x0][0x65c] ;  /* 0x00019700ff037b82 */ /* 0x000e620000000800 */
[----:B------:R-:W-:Y:S02]  /*0300*/  ELECT P0, URZ, PT ;  /* 0x00000000003f782f */ /* 0x000fe40003800000 */
[----:B------:R-:W-:Y:S01]  /*0310*/  SHF.R.S32.HI R4, RZ, 0x1f, R5 ;  /* 0x0000001fff047819 */ /* 0x000fe20000011405 */
[----:B------:R-:W2:Y:S01]  /*0320*/  S2R R10, SR_CTAID.Y ;  /* 0x00000000000a7919 */ /* 0x000ea20000002600 */
[----:B0-----:R-:W-:Y:S01]  /*0330*/  UMOV UR4, 0x20 ;  /* 0x0000002000047882 */ /* 0x001fe20000000000 */
[C---:B------:R-:W-:Y:S01]  /*0340*/  ISETP.NE.AND P2, PT, R6.reuse, RZ, PT ;  /* 0x000000ff0600720c */ /* 0x040fe20003f45270 */
[----:B------:R-:W-:Y:S01]  /*0350*/  VIADD R11, R6, 0xffffffff ;  /* 0xffffffff060b7836 */ /* 0x000fe20000000000 */
[----:B------:R-:W0:Y:S01]  /*0360*/  S2R R8, SR_CTAID.X ;  /* 0x0000000000087919 */ /* 0x000e220000002500 */
[----:B------:R-:W-:Y:S01]  /*0370*/  LEA.HI R4, R4, R5, RZ, 0x2 ;  /* 0x0000000504047211 */ /* 0x000fe200078f10ff */
[----:B------:R-:W-:Y:S01]  /*0380*/  NOP ;  /* 0x0000000000007918 */ /* 0x000fe20000000000 */
[----:B------:R-:W-:Y:S01]  /*0390*/  NOP ;  /* 0x0000000000007918 */ /* 0x000fe20000000000 */
[----:B------:R-:W-:-:S02]  /*03a0*/  ISETP.GE.U32.AND P1, PT, R11, 0x2, PT ;  /* 0x000000020b00780c */ /* 0x000fc40003f26070 */
[----:B------:R-:W-:-:S05]  /*03b0*/  LOP3.LUT R4, R4, 0xfffffffc, RZ, 0xc0, !PT ;  /* 0xfffffffc04047812 */ /* 0x000fca00078ec0ff */
[----:B------:R-:W-:Y:S01]  /*03c0*/  IMAD.IADD R5, R5, 0x1, -R4 ;  /* 0x0000000105057824 */ /* 0x000fe200078e0a04 */
[----:B-----5:R-:W-:Y:S02]  /*03d0*/  ISETP.NE.OR P0, PT, R2, RZ, !P0 ;  /* 0x000000ff0200720c */ /* 0x020fe40004705670 */
[----:B-1----:R-:W-:-:S11]  /*03e0*/  ISETP.NE.AND P3, PT, R3, 0x1, PT ;  /* 0x000000010300780c */ /* 0x002fd60003f65270 */
[----:B------:R-:W-:Y:S01]  /*03f0*/  VOTEU.ALL UP0, P0 ;  /* 0x00000000003f7886 */ /* 0x000fe20000000000 */
[----:B------:R-:W-:Y:S01]  /*0400*/  VOTEU.ALL UP1, P0 ;  /* 0x00000000003f7886 */ /* 0x000fe20000020000 */
[----:B------:R-:W0:Y:S01]  /*0410*/  @P3 LDC R9, c[0x0][0x10] ;  /* 0x00000400ff093b82 */ /* 0x000e220000000800 */
[----:B--2---:R-:W-:Y:S02]  /*0420*/  @P3 IMAD.MOV.U32 R2, RZ, RZ, R10 ;  /* 0x000000ffff023224 */ /* 0x004fe400078e000a */
[----:B------:R-:W-:Y:S01]  /*0430*/  @!UP0 UMOV UR6, 0x400 ;  /* 0x0000040000068882 */ /* 0x000fe20000000000 */
[----:B------:R-:W-:-:S04]  /*0440*/  @!UP0 UIADD3 UR4, -UR4, 0x100000, URZ ;  /* 0x0010000004048890 */ /* 0x000fc8000fffe13f */
[----:B------:R-:W-:Y:S02]  /*0450*/  @!UP0 USHF.L.U32 UR5, UR4, 0xb, URZ ;  /* 0x0000000b04058899 */ /* 0x000fe4000800063f */
[----:B------:R-:W-:Y:S01]  /*0460*/  @!UP0 USHF.L.U32 UR4, UR4, 0x1, URZ ;  /* 0x0000000104048899 */ /* 0x000fe2000800063f */
[----:B------:R-:W-:Y:S02]  /*0470*/  @P3 IMAD.MOV.U32 R3, RZ, RZ, RZ ;  /* 0x000000ffff033224 */ /* 0x000fe400078e00ff */
[----:B------:R-:W-:Y:S01]  /*0480*/  @P3 IMAD.MOV.U32 R13, RZ, RZ, RZ ;  /* 0x000000ffff0d3224 */ /* 0x000fe200078e00ff */
[----:B------:R-:W1:Y:S08]  /*0490*/  @!UP0 S2UR UR7, SR_CgaCtaId ;  /* 0x00000000000789c3 */ /* 0x000e700000008800 */
[----:B------:R-:W2:Y:S01]  /*04a0*/  @!P3 LDC R7, c[0x0][0xc] ;  /* 0x00000300ff07bb82 */ /* 0x000ea20000000800 */
[----:B0-----:R-:W-:-:S04]  /*04b0*/  @P3 IMAD.WIDE.U32 R2, R8, R9, R2 ;  /* 0x0000000908023225 */ /* 0x001fc800078e0002 */
[----:B------:R-:W-:Y:S02]  /*04c0*/  IMAD.MOV.U32 R9, RZ, RZ, RZ ;  /* 0x000000ffff097224 */ /* 0x000fe400078e00ff */
[----:B------:R-:W-:Y:S01]  /*04d0*/  @P3 IMAD.IADD R3, R3, 0x1, R13 ;  /* 0x0000000103033824 */ /* 0x000fe200078e020d */
[----:B-1----:R-:W-:Y:S01]  /*04e0*/  @!UP0 ULEA UR6, UR7, UR6, 0x18 ;  /* 0x0000000607068291 */ /* 0x002fe2000f8ec03f */
[----:B------:R-:W-:Y:S01]  /*04f0*/  VOTEU.ALL UP0, P0 ;  /* 0x00000000003f7886 */ /* 0x000fe20000000000 */
[----:B------:R-:W-:-:S04]  /*0500*/  ISETP.NE.AND P0, PT, R5, 0x3, PT ;  /* 0x000000030500780c */ /* 0x000fc80003f05270 */
[----:B------:R-:W-:-:S04]  /*0510*/  ISETP.EQ.OR P0, PT, R5, RZ, !P0 ;  /* 0x000000ff0500720c */ /* 0x000fc80004702670 */
[----:B------:R-:W-:Y:S01]  /*0520*/  ISETP.EQ.AND P0, PT, R6, RZ, P0 ;  /* 0x000000ff0600720c */ /* 0x000fe20000702270 */
[----:B------:R-:W0:Y:S02]  /*0530*/  FENCE.VIEW.ASYNC.S ;  /* 0x00000000000073c6 */ /* 0x000e240000000000 */
[----:B0-----:R0:W3:Y:S01]  /*0540*/  @!UP0 SYNCS.EXCH.64 URZ, [UR6+0x60], UR4 ;  /* 0x00006004063f85b2 */ /* 0x0010e20008000100 */
[----:B--2---:R-:W-:Y:S01]  /*0550*/  @!P3 IMAD.WIDE.U32 R6, R7, R10, R8 ;  /* 0x0000000a0706b225 */ /* 0x004fe200078e0008 */
[----:B------:R-:W-:-:S03]  /*0560*/  SEL R4, RZ, 0x1, !P0 ;  /* 0x00000001ff047807 */ /* 0x000fc60004000000 */
[----:B------:R-:W-:Y:S02]  /*0570*/  @!P3 IMAD.MOV.U32 R2, RZ, RZ, R6 ;  /* 0x000000ffff02b224 */ /* 0x000fe400078e0006 */
[----:B------:R-:W-:Y:S01]  /*0580*/  @!P3 IMAD.MOV.U32 R3, RZ, RZ, R7 ;  /* 0x000000ffff03b224 */ /* 0x000fe200078e0007 */
[----:B------:R-:W-:Y:S01]  /*0590*/  SEL R4, R4, 0x2, P1 ;  /* 0x0000000204047807 */ /* 0x000fe20000800000 */
[----:B------:R0:W3:Y:S01]  /*05a0*/  @!UP1 SYNCS.EXCH.64 URZ, [UR6+0x68], UR4 ;  /* 0x00006804063f95b2 */ /* 0x0000e20008000100 */
[----:B------:R-:W-:Y:S01]  /*05b0*/  NOP ;  /* 0x0000000000007918 */ /* 0x000fe20000000000 */
[----:B---34-:R-:W-:Y:S06]  /*05c0*/  BAR.SYNC.DEFER_BLOCKING 0x0 ;  /* 0x0000000000007b1d */ /* 0x018fec0000010000 */
[----:B------:R-:W-:Y:S05]  /*05d0*/  @!P2 BRA `(.L_x_3) ;  /* 0x0000007400b8a947 */ /* 0x000fea0003800000 */
[----:B------:R-:W-:-:S13]  /*05e0*/  ISETP.GT.U32.AND P0, PT, R11, 0x1, PT ;  /* 0x000000010b00780c */ /* 0x000fda0003f04070 */
[----:B0-----:R-:W-:Y:S05]  /*05f0*/  @P0 EXIT ;  /* 0x000000000000094d */ /* 0x001fea0003800000 */
[----:B------:R-:W-:Y:S01]  /*0600*/  ULDC.64 UR4, c[0x0][0x650] ;  /* 0x0001940000047ab9 */ /* 0x000fe20000000a00 */
[----:B------:R-:W-:Y:S01]  /*0610*/  PRMT R12, RZ, 0x7610, R12 ;  /* 0x00007610ff0c7816 */ /* 0x000fe2000000000c */
[----:B------:R-:W-:Y:S01]  /*0620*/  IMAD.MOV.U32 R6, RZ, RZ, -0x1 ;  /* 0xffffffffff067424 */ /* 0x000fe200078e00ff */
[----:B------:R-:W-:Y:S01]  /*0630*/  ISETP.GE.U32.AND P0, PT, R2, UR4, PT ;  /* 0x0000000402007c0c */ /* 0x000fe2000bf06070 */
[----:B------:R-:W-:Y:S02]  /*0640*/  IMAD.MOV.U32 R7, RZ, RZ, -0x1 ;  /* 0xffffffffff077424 */ /* 0x000fe400078e00ff */
[----:B------:R-:W-:Y:S01]  /*0650*/  IMAD.MOV.U32 R5, RZ, RZ, -0x1 ;  /* 0xffffffffff057424 */ /* 0x000fe200078e00ff */
[----:B------:R-:W-:-:S13]  /*0660*/  ISETP.GE.U32.AND.EX P0, PT, R3, UR5, PT, P0 ;  /* 0x0000000503007c0c */ /* 0x000fda000bf06100 */
[----:B------:R-:W-:Y:S05]  /*0670*/  @P0 BRA `(.L_x_4) ;  /* 0x00000004005c0947 */ /* 0x000fea0003800000 */
[----:B------:R-:W0:Y:S01]  /*0680*/  LDC.64 R16, c[0x0][0x628] ;  /* 0x00018a00ff107b82 */ /* 0x000e220000000a00 */
[----:B------:R-:W-:Y:S02]  /*0690*/  IMAD.MOV.U32 R6, RZ, RZ, R2 ;  /* 0x000000ffff067224 */ /* 0x000fe400078e0002 */
[----:B------:R-:W-:-:S05]  /*06a0*/  IMAD.MOV.U32 R7, RZ, RZ, R3 ;  /* 0x000000ffff077224 */ /* 0x000fca00078e0003 */
[----:B------:R-:W1:Y:S08]  /*06b0*/  LDC R18, c[0x0][0x630] ;  /* 0x00018c00ff127b82 */ /* 0x000e700000000800 */
[----:B------:R-:W2:Y:S01]  /*06c0*/  LDC.64 R20, c[0x0][0x620] ;  /* 0x00018800ff147b82 */ /* 0x000ea20000000a00 */
[----:B0-----:R-:W-:-:S04]  /*06d0*/  ISETP.NE.U32.AND P0, PT, R16, RZ, PT ;  /* 0x000000ff1000720c */ /* 0x001fc80003f05070 */
[----:B------:R-:W-:-:S13]  /*06e0*/  ISETP.NE.AND.EX P0, PT, R17, RZ, PT, P0 ;  /* 0x000000ff1100720c */ /* 0x000fda0003f05300 */
[----:B-12---:R-:W-:Y:S05]  /*06f0*/  @!P0 BRA `(.L_x_5) ;  /* 0x0000000000288947 */ /* 0x006fea0003800000 */
[----:B------:R-:W0:Y:S02]  /*0700*/  LDC R5, c[0x0][0x634] ;  /* 0x00018d00ff057b82 */ /* 0x000e240000000800 */
[----:B0-----:R-:W-:-:S05]  /*0710*/  IADD3 R5, P0, R2, R5, RZ ;  /* 0x0000000502057210 */ /* 0x001fca0007f1e0ff */
[----:B------:R-:W-:-:S04]  /*0720*/  IMAD.X R11, RZ, RZ, R3, P0 ;  /* 0x000000ffff0b7224 */ /* 0x000fc800000e0603 */
[----:B------:R-:W-:-:S04]  /*0730*/  IMAD.WIDE.U32 R6, R11, R16, RZ ;  /* 0x000000100b067225 */ /* 0x000fc800078e00ff */
[----:B------:R-:W-:-:S04]  /*0740*/  IMAD.WIDE.U32 R12, P0, R5, R17, R6 ;  /* 0x00000011050c7225 */ /* 0x000fc80007800006 */
[----:B------:R-:W-:-:S04]  /*0750*/  IMAD.WIDE.U32 R6, R5, R16, RZ ;  /* 0x0000001005067225 */ /* 0x000fc800078e00ff */
[----:B------:R-:W-:Y:S01]  /*0760*/  IMAD.X R15, RZ, RZ, RZ, P0 ;  /* 0x000000ffff0f7224 */ /* 0x000fe200000e06ff */
[----:B------:R-:W-:Y:S01]  /*0770*/  IADD3 RZ, P0, R7, R12, RZ ;  /* 0x0000000c07ff7210 */ /* 0x000fe20007f1e0ff */
[----:B------:R-:W-:-:S04]  /*0780*/  IMAD.MOV.U32 R14, RZ, RZ, R13 ;  /* 0x000000ffff0e7224 */ /* 0x000fc800078e000d */
[----:B------:R-:W-:-:S08]  /*0790*/  IMAD.WIDE.U32.X R6, R11, R17, R14, P0 ;  /* 0x000000110b067225 */ /* 0x000fd000000e040e */
.L_x_5:
[--C-:B------:R-:W-:Y:S01]  /*07a0*/  SHF.R.U64 R26, R6, R18, R7.reuse ;  /* 0x00000012061a7219 */ /* 0x100fe20000001207 */
[----:B------:R-:W0:Y:S01]  /*07b0*/  LDC.64 R22, c[0x0][0x640] ;  /* 0x00019000ff167b82 */ /* 0x000e220000000a00 */
[----:B------:R-:W-:Y:S01]  /*07c0*/  I2FP.F32.U32 R5, R8 ;  /* 0x0000000800057245 */ /* 0x000fe20000201000 */
[----:B------:R-:W-:Y:S01]  /*07d0*/  ULDC UR4, c[0x0][0x150] ;  /* 0x0000540000047ab9 */ /* 0x000fe20000000800 */
[----:B------:R-:W-:Y:S02]  /*07e0*/  SHF.R.U32.HI R6, RZ, R18, R7 ;  /* 0x00000012ff067219 */ /* 0x000fe40000011607 */
[----:B------:R-:W-:Y:S01]  /*07f0*/  IADD3 R11, P0, RZ, -R26, RZ ;  /* 0x8000001aff0b7210 */ /* 0x000fe20007f1e0ff */
[----:B------:R-:W-:Y:S01]  /*0800*/  FMUL R5, R5, UR4 ;  /* 0x0000000405057c20 */ /* 0x000fe20008400000 */
[----:B------:R-:W-:Y:S01]  /*0810*/  ULDC UR4, c[0x0][0x154] ;  /* 0x0000550000047ab9 */ /* 0x000fe20000000800 */
[----:B------:R-:W1:Y:S02]  /*0820*/  LDC R14, c[0x0][0x618] ;  /* 0x00018600ff0e7b82 */ /* 0x000e640000000800 */
[----:B------:R-:W-:-:S02]  /*0830*/  IMAD.X R13, RZ, RZ, ~R6, P0 ;  /* 0x000000ffff0d7224 */ /* 0x000fc400000e0e06 */
[----:B------:R-:W2:Y:S01]  /*0840*/  F2I.U32.TRUNC.NTZ R5, R5 ;  /* 0x0000000500057305 */ /* 0x000ea2000020f000 */
[----:B------:R-:W-:-:S03]  /*0850*/  IMAD.WIDE.U32 R6, R11, R20, R2 ;  /* 0x000000140b067225 */ /* 0x000fc600078e0002 */
[----:B------:R-:W3:Y:S01]  /*0860*/  LDC R9, c[0x0][0x144] ;  /* 0x00005100ff097b82 */ /* 0x000ee20000000800 */
[----:B------:R-:W-:-:S04]  /*0870*/  IMAD R12, R13, R20, RZ ;  /* 0x000000140d0c7224 */ /* 0x000fc800078e02ff */
[----:B------:R-:W-:Y:S02]  /*0880*/  IMAD R11, R11, R21, R12 ;  /* 0x000000150b0b7224 */ /* 0x000fe400078e020c */
[----:B------:R-:W-:Y:S01]  /*0890*/  IMAD.MOV.U32 R12, RZ, RZ, 0x1 ;  /* 0x00000001ff0c7424 */ /* 0x000fe200078e00ff */
[----:B------:R-:W4:Y:S01]  /*08a0*/  LDC R18, c[0x0][0x608] ;  /* 0x00018200ff127b82 */ /* 0x000f220000000800 */
[----:B------:R-:W-:Y:S01]  /*08b0*/  IMAD.IADD R11, R7, 0x1, R11 ;  /* 0x00000001070b7824 */ /* 0x000fe200078e020b */
[----:B0-----:R-:W-:Y:S01]  /*08c0*/  ISETP.NE.U32.AND P0, PT, R22, RZ, PT ;  /* 0x000000ff1600720c */ /* 0x001fe20003f05070 */
[----:B--2---:R-:W-:-:S03]  /*08d0*/  IMAD.MOV R7, RZ, RZ, -R5 ;  /* 0x000000ffff077224 */ /* 0x004fc600078e0a05 */
[----:B------:R-:W-:Y:S02]  /*08e0*/  ISETP.NE.AND.EX P0, PT, R23, RZ, PT, P0 ;  /* 0x000000ff1700720c */ /* 0x000fe40003f05300 */
[----:B------:R-:W0:Y:S01]  /*08f0*/  LDC R13, c[0x0][0x658] ;  /* 0x00019600ff0d7b82 */ /* 0x000e220000000800 */
[--C-:B-1----:R-:W-:Y:S02]  /*0900*/  SHF.R.U64 R16, R6, R14, R11.reuse ;  /* 0x0000000e06107219 */ /* 0x102fe4000000120b */
[----:B------:R-:W-:Y:S02]  /*0910*/  I2FP.F32.U32 R6, R10 ;  /* 0x0000000a00067245 */ /* 0x000fe40000201000 */
[----:B------:R-:W-:-:S03]  /*0920*/  SHF.R.U32.HI R11, RZ, R14, R11 ;  /* 0x0000000eff0b7219 */ /* 0x000fc6000001160b */
[----:B------:R-:W1:Y:S01]  /*0930*/  LDC R17, c[0x0][0x148] ;  /* 0x00005200ff117b82 */ /* 0x000e620000000800 */
[----:B---3--:R-:W-:Y:S02]  /*0940*/  IMAD R5, R9, R7, R8 ;  /* 0x0000000709057224 */ /* 0x008fe400078e0208 */
[----:B------:R-:W-:Y:S01]  /*0950*/  FMUL R7, R6, UR4 ;  /* 0x0000000406077c20 */ /* 0x000fe20008400000 */
[----:B------:R-:W-:-:S03]  /*0960*/  IMAD.MOV.U32 R6, RZ, RZ, -0x1 ;  /* 0xffffffffff067424 */ /* 0x000fc600078e00ff */
[----:B------:R2:W3:Y:S01]  /*0970*/  F2I.U32.TRUNC.NTZ R15, R7 ;  /* 0x00000007000f7305 */ /* 0x0004e2000020f000 */
[----:B------:R-:W1:Y:S01]  /*0980*/  LDC R21, c[0x0][0x600] ;  /* 0x00018000ff157b82 */ /* 0x000e620000000800 */
[-CC-:B----4-:R-:W-:Y:S02]  /*0990*/  SHF.R.U64 R27, R16, R18.reuse, R11.reuse ;  /* 0x00000012101b7219 */ /* 0x190fe4000000120b */
[----:B------:R-:W-:-:S05]  /*09a0*/  SHF.R.U32.HI R8, RZ, R18, R11 ;  /* 0x00000012ff087219 */ /* 0x000fca000001160b */
[----:B------:R-:W4:Y:S01]  /*09b0*/  LDC R20, c[0x0][0x648] ;  /* 0x00019200ff147b82 */ /* 0x000f220000000800 */
[-CC-:B0-----:R-:W-:Y:S02]  /*09c0*/  SHF.R.U64 R18, R27, R13.reuse, R8.reuse ;  /* 0x0000000d1b127219 */ /* 0x181fe40000001208 */
[-C--:B------:R-:W-:Y:S02]  /*09d0*/  SHF.L.U32 R6, R6, R13.reuse, RZ ;  /* 0x0000000d06067219 */ /* 0x080fe400000006ff */
[-C--:B------:R-:W-:Y:S02]  /*09e0*/  SHF.R.U32.HI R8, RZ, R13.reuse, R8 ;  /* 0x0000000dff087219 */ /* 0x080fe40000011608 */
[----:B------:R-:W-:Y:S01]  /*09f0*/  LOP3.LUT R14, RZ, R6, RZ, 0x33, !PT ;  /* 0x00000006ff0e7212 */ /* 0x000fe200078e33ff */
[----:B------:R-:W0:Y:S01]  /*0a00*/  LDC R25, c[0x0][0x638] ;  /* 0x00018e00ff197b82 */ /* 0x000e220000000800 */
[----:B------:R-:W-:Y:S01]  /*0a10*/  SHF.L.U32 R11, R12, R13, RZ ;  /* 0x0000000d0c0b7219 */ /* 0x000fe200000006ff */
[----:B------:R-:W-:-:S02]  /*0a20*/  IMAD.MOV.U32 R6, RZ, RZ, R18 ;  /* 0x000000ffff067224 */ /* 0x000fc400078e0012 */
[----:B--2---:R-:W-:-:S04]  /*0a30*/  IMAD.MOV.U32 R7, RZ, RZ, R8 ;  /* 0x000000ffff077224 */ /* 0x004fc800078e0008 */
[----:B------:R-:W2:Y:S01]  /*0a40*/  LDC R24, c[0x0][0x610] ;  /* 0x00018400ff187b82 */ /* 0x000ea20000000800 */
[----:B---3--:R-:W-:Y:S05]  /*0a50*/  @!P0 BRA `(.L_x_6) ;  /* 0x0000000000288947 */ /* 0x008fea0003800000 */
[----:B------:R-:W3:Y:S02]  /*0a60*/  LDC R13, c[0x0][0x64c] ;  /* 0x00019300ff0d7b82 */ /* 0x000ee40000000800 */
[----:B---3--:R-:W-:-:S05]  /*0a70*/  IADD3 R13, P0, R18, R13, RZ ;  /* 0x0000000d120d7210 */ /* 0x008fca0007f1e0ff */
        /* <DEDUP_REMOVED lines=8> */
.L_x_6:
[----:B----4-:R-:W-:Y:S01]  /*0b00*/  SHF.R.U64 R6, R6, R20, R7 ;  /* 0x0000001406067219 */ /* 0x010fe20000001207 */
[----:B-1----:R-:W-:Y:S01]  /*0b10*/  VIADD R7, R21, 0xffffffff ;  /* 0xffffffff15077836 */ /* 0x002fe20000000000 */
[----:B------:R-:W-:Y:S01]  /*0b20*/  LOP3.LUT R14, R27, R14, RZ, 0xc0, !PT ;  /* 0x0000000e1b0e7212 */ /* 0x000fe200078ec0ff */
[----:B------:R-:W-:Y:S02]  /*0b30*/  IMAD.MOV R15, RZ, RZ, -R15 ;  /* 0x000000ffff0f7224 */ /* 0x000fe400078e0a0f */
[----:B------:R-:W-:Y:S01]  /*0b40*/  IMAD.MOV R8, RZ, RZ, -R6 ;  /* 0x000000ffff087224 */ /* 0x000fe200078e0a06 */
[----:B------:R-:W-:Y:S01]  /*0b50*/  LOP3.LUT R7, R16, R7, RZ, 0xc0, !PT ;  /* 0x0000000710077212 */ /* 0x000fe200078ec0ff */
[----:B------:R-:W-:Y:S02]  /*0b60*/  IMAD R14, R11, R6, R14 ;  /* 0x000000060b0e7224 */ /* 0x000fe400078e020e */
[----:B------:R-:W-:Y:S02]  /*0b70*/  @P3 IMAD R5, R17, R15, R10 ;  /* 0x0000000f11053224 */ /* 0x000fe400078e020a */
[----:B0-----:R-:W-:-:S02]  /*0b80*/  IMAD R6, R8, R25, R18 ;  /* 0x0000001908067224 */ /* 0x001fc400078e0212 */
[----:B--2---:R-:W-:Y:S02]  /*0b90*/  IMAD R5, R14, R24, R5 ;  /* 0x000000180e057224 */ /* 0x004fe400078e0205 */
[----:B------:R-:W-:Y:S02]  /*0ba0*/  IMAD R6, R6, R21, R7 ;  /* 0x0000001506067224 */ /* 0x000fe400078e0207 */
[----:B------:R-:W-:-:S03]  /*0bb0*/  IMAD.MOV.U32 R12, RZ, RZ, 0x1 ;  /* 0x00000001ff0c7424 */ /* 0x000fc600078e00ff */
[----:B------:R-:W-:Y:S02]  /*0bc0*/  SEL R7, R6, R5, !P3 ;  /* 0x0000000506077207 */ /* 0x000fe40005800000 */
[----:B------:R-:W-:Y:S01]  /*0bd0*/  SEL R6, R5, R6, !P3 ;  /* 0x0000000605067207 */ /* 0x000fe20005800000 */
[----:B------:R-:W-:-:S07]  /*0be0*/  IMAD.MOV.U32 R5, RZ, RZ, R26 ;  /* 0x000000ffff057224 */ /* 0x000fce00078e001a */
.L_x_4:
[----:B------:R-:W-:-:S08]  /*0bf0*/  NOP ;  /* 0x0000000000007918 */ /* 0x000fd00000000000 */
[----:B------:R-:W0:Y:S02]  /*0c00*/  USETMAXREG.TRY_ALLOC.CTAPOOL UP0, 0xe8 ;  /* 0x000000e8000079c8 */ /* 0x000e240008000600 */
[----:B0-----:R-:W-:-:S13]  /*0c10*/  PLOP3.LUT P0, PT, PT, PT, UP0, 0x80, 0x0 ;  /* 0x000000000000781c */ /* 0x001fda0003f0f008 */
[----:B------:R-:W-:Y:S05]  /*0c20*/  @!P0 BRA `(.L_x_4) ;  /* 0xfffffffc00f08947 */ /* 0x000fea000383ffff */
[----:B------:R-:W-:Y:S01]  /*0c30*/  ULDC.64 UR4, c[0x0][0x598] ;  /* 0x0001660000047ab9 */ /* 0x000fe20000000a00 */
[----:B------:R-:W-:Y:S01]  /*0c40*/  ULDC.64 UR16, c[0x0][0x208] ;  /* 0x0000820000107ab9 */ /* 0x000fe20000000a00 */
[----:B------:R-:W-:-:S04]  /*0c50*/  ISETP.NE.U32.AND P0, PT, RZ, UR4, PT ;  /* 0x00000004ff007c0c */ /* 0x000fc8000bf05070 */
[----:B------:R-:W-:-:S13]  /*0c60*/  ISETP.NE.AND.EX P0, PT, RZ, UR5, PT, P0 ;  /* 0x00000005ff007c0c */ /* 0x000fda000bf05300 */
[----:B------:R-:W-:Y:S05]  /*0c70*/  @!P0 BRA `(.L_x_7) ;  /* 0x00000000001c8947 */ /* 0x000fea0003800000 */
[----:B------:R-:W0:Y:S02]  /*0c80*/  LDC.64 R8, c[0x0][0x598] ;  /* 0x00016600ff087b82 */ /* 0x000e240000000a00 */
[----:B0-----:R-:W2:Y:S02]  /*0c90*/  LDG.E.64 R8, desc[UR16][R8.64] ;  /* 0x0000001008087981 */ /* 0x001ea4000c1e1b00 */
[----:B--2---:R-:W-:-:S04]  /*0ca0*/  ISETP.NE.U32.AND P0, PT, R8, RZ, PT ;  /* 0x000000ff0800720c */ /* 0x004fc80003f05070 */
[----:B------:R-:W-:-:S13]  /*0cb0*/  ISETP.NE.AND.EX P0, PT, R9, RZ, PT, P0 ;  /* 0x000000ff0900720c */ /* 0x000fda0003f05300 */
[----:B------:R-:W-:Y:S05]  /*0cc0*/  @!P0 BRA `(.L_x_7) ;  /* 0x0000000000088947 */ /* 0x000fea0003800000 */
[----:B------:R0:W5:Y:S01]  /*0cd0*/  LD.E R8, desc[UR16][R8.64] ;  /* 0x0000001008087980 */ /* 0x000162000c101900 */
[----:B------:R-:W-:Y:S05]  /*0ce0*/  BRA `(.L_x_8) ;  /* 0x0000000000207947 */ /* 0x000fea0003800000 */
.L_x_7:
[----:B------:R-:W-:Y:S02]  /*0cf0*/  ULDC.64 UR4, c[0x0][0x588] ;  /* 0x0001620000047ab9 */ /* 0x000fe40000000a00 */
[----:B------:R-:W-:-:S04]  /*0d00*/  ISETP.NE.U32.AND P0, PT, RZ, UR4, PT ;  /* 0x00000004ff007c0c */ /* 0x000fc8000bf05070 */
[----:B------:R-:W-:-:S13]  /*0d10*/  ISETP.NE.AND.EX P0, PT, RZ, UR5, PT, P0 ;  /* 0x00000005ff007c0c */ /* 0x000fda000bf05300 */
[----:B------:R-:W-:Y:S05]  /*0d20*/  @!P0 BRA `(.L_x_9) ;  /* 0x00000000000c8947 */ /* 0x000fea0003800000 */
[----:B------:R-:W0:Y:S02]  /*0d30*/  LDC.64 R8, c[0x0][0x588] ;  /* 0x00016200ff087b82 */ /* 0x000e240000000a00 */
[----:B0-----:R1:W5:Y:S01]  /*0d40*/  LDG.E R8, desc[UR16][R8.64] ;  /* 0x0000001008087981 */ /* 0x001362000c1e1900 */
[----:B------:R-:W-:Y:S05]  /*0d50*/  BRA `(.L_x_8) ;  /* 0x0000000000047947 */ /* 0x000fea0003800000 */
.L_x_9:
[----:B------:R-:W2:Y:S02]  /*0d60*/  LDC R8, c[0x0][0x580] ;  /* 0x00016000ff087b82 */ /* 0x000ea40000000800 */
.L_x_8:
[----:B------:R-:W-:Y:S02]  /*0d70*/  ULDC.64 UR4, c[0x0][0x5a0] ;  /* 0x0001680000047ab9 */ /* 0x000fe40000000a00 */
[----:B------:R-:W-:-:S04]  /*0d80*/  ISETP.NE.U32.AND P0, PT, RZ, UR4, PT ;  /* 0x00000004ff007c0c */ /* 0x000fc8000bf05070 */
[----:B------:R-:W-:-:S13]  /*0d90*/  ISETP.NE.AND.EX P0, PT, RZ, UR5, PT, P0 ;  /* 0x00000005ff007c0c */ /* 0x000fda000bf05300 */
[----:B------:R-:W-:Y:S05]  /*0da0*/  @!P0 BRA `(.L_x_10) ;  /* 0x00000000001c8947 */ /* 0x000fea0003800000 */
[----:B------:R-:W3:Y:S02]  /*0db0*/  LDC.64 R10, c[0x0][0x5a0] ;  /* 0x00016800ff0a7b82 */ /* 0x000ee40000000a00 */
[----:B---3--:R-:W3:Y:S02]  /*0dc0*/  LDG.E.64 R10, desc[UR16][R10.64] ;  /* 0x000000100a0a7981 */ /* 0x008ee4000c1e1b00 */
[----:B---3--:R-:W-:-:S04]  /*0dd0*/  ISETP.NE.U32.AND P0, PT, R10, RZ, PT ;  /* 0x000000ff0a00720c */ /* 0x008fc80003f05070 */
[----:B------:R-:W-:-:S13]  /*0de0*/  ISETP.NE.AND.EX P0, PT, R11, RZ, PT, P0 ;  /* 0x000000ff0b00720c */ /* 0x000fda0003f05300 */
[----:B------:R-:W-:Y:S05]  /*0df0*/  @!P0 BRA `(.L_x_10) ;  /* 0x0000000000088947 */ /* 0x000fea0003800000 */
[----:B01----:R0:W5:Y:S01]  /*0e00*/  LD.E R9, desc[UR16][R10.64] ;  /* 0x000000100a097980 */ /* 0x003162000c101900 */
[----:B------:R-:W-:Y:S05]  /*0e10*/  BRA `(.L_x_11) ;  /* 0x0000000000207947 */ /* 0x000fea0003800000 */
.L_x_10:
[----:B------:R-:W-:Y:S02]  /*0e20*/  ULDC.64 UR4, c[0x0][0x590] ;  /* 0x0001640000047ab9 */ /* 0x000fe40000000a00 */
[----:B------:R-:W-:-:S04]  /*0e30*/  ISETP.NE.U32.AND P0, PT, RZ, UR4, PT ;  /* 0x00000004ff007c0c */ /* 0x000fc8000bf05070 */
[----:B------:R-:W-:-:S13]  /*0e40*/  ISETP.NE.AND.EX P0, PT, RZ, UR5, PT, P0 ;  /* 0x00000005ff007c0c */ /* 0x000fda000bf05300 */
[----:B------:R-:W-:Y:S05]  /*0e50*/  @!P0 BRA `(.L_x_12) ;  /* 0x00000000000c8947 */ /* 0x000fea0003800000 */
[----:B------:R-:W0:Y:S02]  /*0e60*/  LDC.64 R10, c[0x0][0x590] ;  /* 0x00016400ff0a7b82 */ /* 0x000e240000000a00 */
[----:B01----:R1:W5:Y:S01]  /*0e70*/  LDG.E R9, desc[UR16][R10.64] ;  /* 0x000000100a097981 */ /* 0x003362000c1e1900 */
[----:B------:R-:W-:Y:S05]  /*0e80*/  BRA `(.L_x_11) ;  /* 0x0000000000047947 */ /* 0x000fea0003800000 */
.L_x_12:
[----:B01----:R-:W3:Y:S02]  /*0e90*/  LDC R9, c[0x0][0x584] ;  /* 0x00016100ff097b82 */ /* 0x003ee40000000800 */
.L_x_11:
[----:B------:R-:W-:-:S13]  /*0ea0*/  LOP3.LUT P0, RZ, R12, 0xff, RZ, 0xc0, !PT ;  /* 0x000000ff0cff7812 */ /* 0x000fda000780c0ff */
[----:B------:R-:W-:Y:S05]  /*0eb0*/  @!P0 EXIT ;  /* 0x000000000000894d */ /* 0x000fea0003800000 */
[----:B------:R-:W-:Y:S01]  /*0ec0*/  ULDC UR4, c[0x0][0x28c] ;  /* 0x0000a30000047ab9 */ /* 0x000fe20000000800 */
[----:B------:R-:W-:Y:S01]  /*0ed0*/  LOP3.LUT R142, R4, 0x1, RZ, 0xfc, !PT ;  /* 0x00000001048e7812 */ /* 0x000fe200078efcff */
[----:B------:R-:W-:-:S04]  /*0ee0*/  UIADD3 UR4, UR4, 0x1f, URZ ;  /* 0x0000001f04047890 */ /* 0x000fc8000fffe03f */
[----:B------:R-:W-:-:S04]  /*0ef0*/  USHF.R.S32.HI UR5, URZ, 0x1f, UR4 ;  /* 0x0000001f3f057899 */ /* 0x000fc80008011404 */
[----:B------:R-:W-:-:S03]  /*0f00*/  ULEA.HI UR5, UR5, UR4, URZ, 0x5 ;  /* 0x0000000405057291 */ /* 0x000fc6000f8f283f */
[----:B------:R-:W-:Y:S01]  /*0f10*/  UMOV UR4, URZ ;  /* 0x0000003f00047c82 */ /* 0x000fe20008000000 */
[----:B------:R-:W-:-:S03]  /*0f20*/  USHF.R.S32.HI UR9, URZ, 0x5, UR5 ;  /* 0x000000053f097899 */ /* 0x000fc60008011405 */
[----:B------:R-:W-:-:S09]  /*0f30*/  UMOV UR5, URZ ;  /* 0x0000003f00057c82 */ /* 0x000fd20008000000 */
.L_x_165:
[----:B01----:R-:W-:Y:S01]  /*0f40*/  LOP3.LUT R10, R0, 0x80, RZ, 0xc0, !PT ;  /* 0x00000080000a7812 */ /* 0x003fe200078ec0ff */
[----:B------:R-:W0:Y:S01]  /*0f50*/  S2UR UR13, SR_CgaCtaId ;  /* 0x00000000000d79c3 */ /* 0x000e220000008800 */
[----:B------:R-:W-:Y:S01]  /*0f60*/  UMOV UR12, 0x400 ;  /* 0x00000400000c7882 */ /* 0x000fe20000000000 */
[----:B------:R-:W-:Y:S01]  /*0f70*/  UMOV UR6, URZ ;  /* 0x0000003f00067c82 */ /* 0x000fe20008000000 */
[----:B------:R-:W-:Y:S01]  /*0f80*/  SHF.R.U32.HI R10, RZ, 0x7, R10 ;  /* 0x00000007ff0a7819 */ /* 0x000fe2000001160a */
[----:B------:R-:W-:Y:S01]  /*0f90*/  UMOV UR7, URZ ;  /* 0x0000003f00077c82 */ /* 0x000fe20008000000 */
[----:B------:R-:W-:Y:S01]  /*0fa0*/  UMOV UR18, UR5 ;  /* 0x0000000500127c82 */ /* 0x000fe20008000000 */
[----:B------:R-:W-:Y:S02]  /*0fb0*/  CS2R R18, SRZ ;  /* 0x0000000000127805 */ /* 0x000fe4000001ff00 */
[----:B------:R-:W-:Y:S01]  /*0fc0*/  CS2R R16, SRZ ;  /* 0x0000000000107805 */ /* 0x000fe2000001ff00 */
[----:B------:R-:W1:Y:S01]  /*0fd0*/  LDC R11, c[0x0][0x28c] ;  /* 0x0000a300ff0b7b82 */ /* 0x000e620000000800 */
[----:B----4-:R-:W4:Y:S01]  /*0fe0*/  SHFL.IDX PT, R10, R10, RZ, 0x1f ;  /* 0x00001fff0a0a7589 */ /* 0x010f2200000e0000 */
[----:B------:R-:W-:-:S02]  /*0ff0*/  CS2R R20, SRZ ;  /* 0x0000000000147805 */ /* 0x000fc4000001ff00 */
[----:B------:R-:W-:Y:S02]  /*1000*/  CS2R R22, SRZ ;  /* 0x0000000000167805 */ /* 0x000fe4000001ff00 */
[----:B------:R-:W-:Y:S02]  /*1010*/  CS2R R88, SRZ ;  /* 0x0000000000587805 */ /* 0x000fe4000001ff00 */
[----:B------:R-:W-:Y:S02]  /*1020*/  CS2R R90, SRZ ;  /* 0x00000000005a7805 */ /* 0x000fe4000001ff00 */
[----:B------:R-:W-:Y:S02]  /*1030*/  CS2R R92, SRZ ;  /* 0x00000000005c7805 */ /* 0x000fe4000001ff00 */
[----:B------:R-:W-:Y:S02]  /*1040*/  CS2R R96, SRZ ;  /* 0x0000000000607805 */ /* 0x000fe4000001ff00 */
        /* <DEDUP_REMOVED lines=16> */
[----:B-1----:R-:W-:Y:S02]  /*1150*/  ISETP.GE.AND P0, PT, R11, 0x1, PT ;  /* 0x000000010b00780c */ /* 0x002fe40003f06270 */
[----:B------:R-:W-:Y:S02]  /*1160*/  CS2R R128, SRZ ;  /* 0x0000000000807805 */ /* 0x000fe4000001ff00 */
[----:B----4-:R-:W-:-:S02]  /*1170*/  R2UR UR8, R10 ;  /* 0x000000000a0872ca */ /* 0x010fc400000e0000 */
[----:B------:R-:W-:Y:S02]  /*1180*/  CS2R R130, SRZ ;  /* 0x0000000000827805 */ /* 0x000fe4000001ff00 */
[----:B------:R-:W-:Y:S02]  /*1190*/  CS2R R132, SRZ ;  /* 0x0000000000847805 */ /* 0x000fe4000001ff00 */
[----:B------:R-:W-:Y:S02]  /*11a0*/  CS2R R134, SRZ ;  /* 0x0000000000867805 */ /* 0x000fe4000001ff00 */
[----:B------:R-:W-:Y:S02]  /*11b0*/  CS2R R136, SRZ ;  /* 0x0000000000887805 */ /* 0x000fe4000001ff00 */
[----:B------:R-:W-:Y:S02]  /*11c0*/  CS2R R138, SRZ ;  /* 0x00000000008a7805 */ /* 0x000fe4000001ff00 */
[----:B------:R-:W-:Y:S01]  /*11d0*/  CS2R R140, SRZ ;  /* 0x00000000008c7805 */ /* 0x000fe2000001ff00 */
[----:B------:R-:W-:Y:S01]  /*11e0*/  IMAD.MOV.U32 R143, RZ, RZ, RZ ;  /* 0x000000ffff8f7224 */ /* 0x000fe200078e00ff */
[----:B------:R-:W-:Y:S01]  /*11f0*/  CS2R R56, SRZ ;  /* 0x0000000000387805 */ /* 0x000fe2000001ff00 */
[----:B------:R-:W-:Y:S01]  /*1200*/  IMAD.MOV.U32 R145, RZ, RZ, RZ ;  /* 0x000000ffff917224 */ /* 0x000fe200078e00ff */
[----:B------:R-:W-:Y:S01]  /*1210*/  CS2R R58, SRZ ;  /* 0x00000000003a7805 */ /* 0x000fe2000001ff00 */
[----:B--23--:R-:W-:Y:S01]  /*1220*/  IMAD.U32 R13, RZ, RZ, UR4 ;  /* 0x00000004ff0d7e24 */ /* 0x00cfe2000f8e00ff */
[----:B------:R-:W-:Y:S01]  /*1230*/  CS2R R60, SRZ ;  /* 0x00000000003c7805 */ /* 0x000fe2000001ff00 */
[----:B------:R-:W-:Y:S01]  /*1240*/  ULEA.HI UR10, UR8, UR8, URZ, 0x1 ;  /* 0x00000008080a7291 */ /* 0x000fe2000f8f083f */
[----:B------:R-:W-:-:S02]  /*1250*/  CS2R R62, SRZ ;  /* 0x00000000003e7805 */ /* 0x000fc4000001ff00 */
[----:B------:R-:W-:Y:S02]  /*1260*/  CS2R R64, SRZ ;  /* 0x0000000000407805 */ /* 0x000fe4000001ff00 */
[----:B------:R-:W-:Y:S01]  /*1270*/  CS2R R66, SRZ ;  /* 0x0000000000427805 */ /* 0x000fe2000001ff00 */
[----:B------:R-:W-:Y:S01]  /*1280*/  ULOP3.LUT UR11, UR10, 0x1ffffe, URZ, 0xc0, !UPT ;  /* 0x001ffffe0a0b7892 */ /* 0x000fe2000f8ec03f */
[----:B------:R-:W-:Y:S01]  /*1290*/  CS2R R68, SRZ ;  /* 0x0000000000447805 */ /* 0x000fe2000001ff00 */
[----:B0-----:R-:W-:Y:S01]  /*12a0*/  ULEA UR10, UR13, UR12, 0x18 ;  /* 0x0000000c0d0a7291 */ /* 0x001fe2000f8ec03f */
[----:B------:R-:W-:Y:S01]  /*12b0*/  CS2R R70, SRZ ;  /* 0x0000000000467805 */ /* 0x000fe2000001ff00 */
[----:B------:R-:W-:Y:S01]  /*12c0*/  UIADD3 UR11, UR8, -UR11, URZ ;  /* 0x8000000b080b7290 */ /* 0x000fe2000fffe03f */
[----:B------:R-:W-:Y:S02]  /*12d0*/  CS2R R72, SRZ ;  /* 0x0000000000487805 */ /* 0x000fe4000001ff00 */
[----:B------:R-:W-:Y:S01]  /*12e0*/  CS2R R74, SRZ ;  /* 0x00000000004a7805 */ /* 0x000fe2000001ff00 */
[----:B------:R-:W-:Y:S01]  /*12f0*/  UMOV UR8, URZ ;  /* 0x0000003f00087c82 */ /* 0x000fe20008000000 */
[----:B------:R-:W-:Y:S01]  /*1300*/  ULEA UR11, UR11, UR10, 0xb ;  /* 0x0000000a0b0b7291 */ /* 0x000fe2000f8e583f */
[----:B------:R-:W-:-:S02]  /*1310*/  CS2R R76, SRZ ;  /* 0x00000000004c7805 */ /* 0x000fc4000001ff00 */
[----:B------:R-:W-:Y:S02]  /*1320*/  CS2R R78, SRZ ;  /* 0x00000000004e7805 */ /* 0x000fe4000001ff00 */
[----:B------:R-:W-:Y:S01]  /*1330*/  CS2R R80, SRZ ;  /* 0x0000000000507805 */ /* 0x000fe2000001ff00 */
[----:B------:R-:W-:Y:S01]  /*1340*/  UIADD3 UR11, UR11, 0x100, URZ ;  /* 0x000001000b0b7890 */ /* 0x000fe2000fffe03f */
[----:B------:R-:W-:Y:S02]  /*1350*/  CS2R R82, SRZ ;  /* 0x0000000000527805 */ /* 0x000fe4000001ff00 */
[----:B------:R-:W-:Y:S02]  /*1360*/  CS2R R84, SRZ ;  /* 0x0000000000547805 */ /* 0x000fe4000001ff00 */
[----:B------:R-:W-:Y:S01]  /*1370*/  CS2R R86, SRZ ;  /* 0x0000000000567805 */ /* 0x000fe2000001ff00 */
[----:B------:R-:W-:Y:S01]  /*1380*/  USHF.R.U32.HI UR11, URZ, 0x4, UR11 ;  /* 0x000000043f0b7899 */ /* 0x000fe2000801160b */
[----:B------:R-:W-:-:S02]  /*1390*/  CS2R R24, SRZ ;  /* 0x0000000000187805 */ /* 0x000fc4000001ff00 */
[----:B------:R-:W-:Y:S02]  /*13a0*/  CS2R R26, SRZ ;  /* 0x00000000001a7805 */ /* 0x000fe4000001ff00 */
[----:B------:R-:W-:Y:S01]  /*13b0*/  CS2R R28, SRZ ;  /* 0x00000000001c7805 */ /* 0x000fe2000001ff00 */
[----:B------:R-:W-:Y:S01]  /*13c0*/  ULOP3.LUT UR11, UR11, 0x3fff, URZ, 0xc0, !UPT ;  /* 0x00003fff0b0b7892 */ /* 0x000fe2000f8ec03f */
        /* <DEDUP_REMOVED lines=12> */
[----:B------:R-:W-:Y:S01]  /*1490*/  CS2R R54, SRZ ;  /* 0x0000000000367805 */ /* 0x000fe2000001ff00 */
[----:B------:R-:W-:Y:S06]  /*14a0*/  @!P0 BRA `(.L_x_13) ;  /* 0x0000000800308947 */ /* 0x000fec0003800000 */
[----:B------:R-:W-:-:S13]  /*14b0*/  ISETP.NE.AND P1, PT, R142, 0x3, PT ;  /* 0x000000038e00780c */ /* 0x000fda0003f25270 */
[----:B------:R-:W-:Y:S05]  /*14c0*/  @!P1 BRA `(.L_x_14) ;  /* 0x0000000000049947 */ /* 0x000fea0003800000 */
[----:B------:R-:W-:Y:S01]  /*14d0*/  BPT.TRAP 0x1 ;  /* 0x000000040000795c */ /* 0x000fe20000300000 */
.L_x_14:
[----:B------:R-:W-:Y:S01]  /*14e0*/  ULEA UR7, UR5, UR10, 0x3 ;  /* 0x0000000a05077291 */ /* 0x000fe2000f8e183f */
[----:B------:R-:W-:-:S05]  /*14f0*/  IMAD.U32 R10, RZ, RZ, UR4 ;  /* 0x00000004ff0a7e24 */ /* 0x000fca000f8e00ff */
[----:B------:R-:W-:-:S04]  /*1500*/  SHF.L.U32 R10, R10, 0x1f, RZ ;  /* 0x0000001f0a0a7819 */ /* 0x000fc800000006ff */
[----:B------:R0:W1:Y:S01]  /*1510*/  SYNCS.PHASECHK.TRANS64.TRYWAIT P0, [UR7], R10 ;  /* 0x0000000aff0075a7 */ /* 0x0000620008000147 */
[----:B------:R-:W-:Y:S05]  /*1520*/  @!P1 BRA `(.L_x_15) ;  /* 0x0000000000049947 */ /* 0x000fea0003800000 */
[----:B------:R-:W-:Y:S01]  /*1530*/  BPT.TRAP 0x1 ;  /* 0x000000040000795c */ /* 0x000fe20000300000 */
.L_x_15:
[----:B------:R-:W-:Y:S01]  /*1540*/  UMOV UR6, 0x1 ;  /* 0x0000000100067882 */ /* 0x000fe20000000000 */
[----:B------:R-:W-:Y:S01]  /*1550*/  IMAD.MOV.U32 R18, RZ, RZ, RZ ;  /* 0x000000ffff127224 */ /* 0x000fe200078e00ff */
[----:B-1----:R-:W-:Y:S06]  /*1560*/  @P0 BRA `(.L_x_16) ;  /* 0x0000000000080947 */ /* 0x002fec0003800000 */
[----:B------:R-:W1:Y:S02]  /*1570*/  SYNCS.PHASECHK.TRANS64.TRYWAIT P0, [UR7], R10 ;  /* 0x0000000aff0075a7 */ /* 0x000e640008000147 */
[----:B-1----:R-:W-:Y:S05]  /*1580*/  @!P0 BRA `(.L_x_17) ;  /* 0x0000007c007c8947 */ /* 0x002fea0003800000 */
.L_x_16:
[----:B------:R-:W-:Y:S01]  /*1590*/  UIADD3 UR7, UR10, 0xa100, URZ ;  /* 0x0000a1000a077890 */ /* 0x000fe2000fffe03f */
[----:B------:R-:W-:Y:S01]  /*15a0*/  WARPGROUP.ARRIVE ;  /* 0x00000000000079c5 */ /* 0x000fe20000000000 */
[----:B------:R-:W-:Y:S01]  /*15b0*/  ULOP3.LUT UR12, UR11, 0x10000, URZ, 0xfc, !UPT ;  /* 0x000100000b0c7892 */ /* 0x000fe2000f8efc3f */
[----:B------:R-:W-:Y:S01]  /*15c0*/  IMAD.MOV.U32 R19, RZ, RZ, RZ ;  /* 0x000000ffff137224 */ /* 0x000fe200078e00ff */
[----:B------:R-:W-:Y:S01]  /*15d0*/  USHF.R.U32.HI UR7, URZ, 0x4, UR7 ;  /* 0x000000043f077899 */ /* 0x000fe20008011607 */
[----:B------:R-:W-:Y:S01]  /*15e0*/  CS2R R16, SRZ ;  /* 0x0000000000107805 */ /* 0x000fe2000001ff00 */
[----:B------:R-:W-:Y:S01]  /*15f0*/  ULEA UR12, UR5, UR12, 0x9 ;  /* 0x0000000c050c7291 */ /* 0x000fe2000f8e483f */
[----:B------:R-:W-:Y:S01]  /*1600*/  CS2R R20, SRZ ;  /* 0x0000000000147805 */ /* 0x000fe2000001ff00 */
[----:B------:R-:W-:Y:S01]  /*1610*/  ULOP3.LUT UR7, UR7, 0x3fff, URZ, 0xc0, !UPT ;  /* 0x00003fff07077892 */ /* 0x000fe2000f8ec03f */
[----:B------:R-:W-:Y:S01]  /*1620*/  CS2R R22, SRZ ;  /* 0x0000000000167805 */ /* 0x000fe2000001ff00 */
[----:B------:R-:W-:Y:S01]  /*1630*/  UMOV UR13, 0xc0000010 ;  /* 0xc0000010000d7882 */ /* 0x000fe20000000000 */
[----:B------:R-:W-:Y:S01]  /*1640*/  UMOV UR15, 0xc0000010 ;  /* 0xc0000010000f7882 */ /* 0x000fe20000000000 */
[----:B------:R-:W-:Y:S01]  /*1650*/  ULOP3.LUT UR7, UR7, 0x10000, URZ, 0xfc, !UPT ;  /* 0x0001000007077892 */ /* 0x000fe2000f8efc3f */
[----:B------:R-:W-:-:S02]  /*1660*/  CS2R R88, SRZ ;  /* 0x0000000000587805 */ /* 0x000fc4000001ff00 */
[----:B------:R-:W-:Y:S02]  /*1670*/  CS2R R90, SRZ ;  /* 0x00000000005a7805 */ /* 0x000fe4000001ff00 */
[----:B------:R-:W-:Y:S01]  /*1680*/  CS2R R92, SRZ ;  /* 0x00000000005c7805 */ /* 0x000fe2000001ff00 */
[----:B------:R-:W-:Y:S01]  /*1690*/  ULEA UR14, UR5, UR7, 0x7 ;  /* 0x00000007050e7291 */ /* 0x000fe2000f8e383f */
[----:B------:R-:W-:Y:S01]  /*16a0*/  CS2R R96, SRZ ;  /* 0x0000000000607805 */ /* 0x000fe2000001ff00 */
[----:B------:R-:W-:Y:S01]  /*16b0*/  UIADD3 UR7, UR12, 0x100, URZ ;  /* 0x000001000c077890 */ /* 0x000fe2000fffe03f */
[----:B------:R-:W-:Y:S02]  /*16c0*/  CS2R R94, SRZ ;  /* 0x00000000005e7805 */ /* 0x000fe4000001ff00 */
[----:B------:R-:W-:Y:S02]  /*16d0*/  CS2R R98, SRZ ;  /* 0x0000000000627805 */ /* 0x000fe4000001ff00 */
[----:B------:R-:W-:-:S02]  /*16e0*/  CS2R R100, SRZ ;  /* 0x0000000000647805 */ /* 0x000fc4000001ff00 */
[----:B------:R-:W-:Y:S02]  /*16f0*/  CS2R R102, SRZ ;  /* 0x0000000000667805 */ /* 0x000fe4000001ff00 */
[----:B------:R-:W-:Y:S02]  /*1700*/  CS2R R104, SRZ ;  /* 0x0000000000687805 */ /* 0x000fe4000001ff00 */
[----:B------:R-:W-:Y:S01]  /*1710*/  CS2R R108, SRZ ;  /* 0x00000000006c7805 */ /* 0x000fe2000001ff00 */
[----:B------:R-:W-:Y:S01]  /*1720*/  QGMMA.64x64x32.F32.E4M3.E4M3 R56, gdesc[UR12], RZ, !UPT ;  /* 0x00e000000c3879f3 */ /* 0x000fe2000c7008ff */
[----:B------:R-:W-:Y:S01]  /*1730*/  UMOV UR12, UR7 ;  /* 0x00000007000c7c82 */ /* 0x000fe20008000000 */
[----:B------:R-:W-:Y:S01]  /*1740*/  ULDC UR7, c[0x0][0x50c] ;  /* 0x0001430000077ab9 */ /* 0x000fe20000000800 */
[----:B------:R-:W-:Y:S01]  /*1750*/  UMOV UR13, 0xc0000010 ;  /* 0xc0000010000d7882 */ /* 0x000fe20000000000 */
[----:B------:R-:W-:Y:S01]  /*1760*/  UISETP.NE.AND UP0, UPT, UR7, 0x1, UPT ;  /* 0x000000010700788c */ /* 0x000fe2000bf05270 */
[----:B------:R-:W-:Y:S01]  /*1770*/  QGMMA.64x64x32.F32.E4M3.E4M3 R24, gdesc[UR12], RZ, !UPT, gsb0 ;  /* 0x00e000000c1879f3 */ /* 0x000fe2000c0008ff */
[----:B------:R-:W-:-:S02]  /*1780*/  CS2R R106, SRZ ;  /* 0x00000000006a7805 */ /* 0x000fc4000001ff00 */
[----:B------:R-:W-:Y:S01]  /*1790*/  CS2R R110, SRZ ;  /* 0x00000000006e7805 */ /* 0x000fe2000001ff00 */
[----:B------:R-:W-:Y:S01]  /*17a0*/  USEL UR7, URZ, 0x1, UP0 ;  /* 0x000000013f077887 */ /* 0x000fe20008000000 */
[----:B------:R-:W-:Y:S02]  /*17b0*/  CS2R R112, SRZ ;  /* 0x0000000000707805 */ /* 0x000fe4000001ff00 */
[----:B------:R-:W-:Y:S02]  /*17c0*/  CS2R R114, SRZ ;  /* 0x0000000000727805 */ /* 0x000fe4000001ff00 */
[----:B------:R-:W-:Y:S02]  /*17d0*/  CS2R R116, SRZ ;  /* 0x0000000000747805 */ /* 0x000fe4000001ff00 */
[----:B------:R-:W-:Y:S02]  /*17e0*/  CS2R R118, SRZ ;  /* 0x0000000000767805 */ /* 0x000fe4000001ff00 */
[----:B------:R-:W-:-:S02]  /*17f0*/  CS2R R120, SRZ ;  /* 0x0000000000787805 */ /* 0x000fc4000001ff00 */
[----:B------:R-:W-:Y:S02]  /*1800*/  ISETP.NE.AND P0, PT, RZ, UR7, PT ;  /* 0x00000007ff007c0c */ /* 0x000fe4000bf05270 */
        /* <DEDUP_REMOVED lines=9> */
[----:B------:R-:W-:Y:S01]  /*18a0*/  CS2R R140, SRZ ;  /* 0x00000000008c7805 */ /* 0x000fe2000001ff00 */
[----:B------:R-:W-:Y:S02]  /*18b0*/  IMAD.MOV.U32 R143, RZ, RZ, RZ ;  /* 0x000000ffff8f7224 */ /* 0x000fe400078e00ff */
[----:B------:R-:W-:Y:S01]  /*18c0*/  IMAD.MOV.U32 R145, RZ, RZ, RZ ;  /* 0x000000ffff917224 */ /* 0x000fe200078e00ff */
[----:B------:R-:W-:Y:S06]  /*18d0*/  @!P0 BRA `(.L_x_18) ;  /* 0x0000000400088947 */ /* 0x000fec0003800000 */
[----:B------:R-:W-:Y:S02]  /*18e0*/  WARPGROUP.DEPBAR.LE gsb0, 0x0 ;  /* 0x00008000000079c5 */ /* 0x000fe40000010000 */
[----:B------:R-:W-:-:S01]  /*18f0*/  FADD R145, RZ, R56 ;  /* 0x00000038ff917221 */ /* 0x000fc20000000000 */
[----:B------:R-:W-:Y:S01]  /*1900*/  FADD R140, RZ, R57 ;  /* 0x00000039ff8c7221 */ /* 0x000fe20000000000 */
        /* <DEDUP_REMOVED lines=62> */
[----:B------:R-:W-:-:S06]  /*1cf0*/  UMOV UR6, URZ ;  /* 0x0000003f00067c82 */ /* 0x000fcc0008000000 */
.L_x_18:
[----:B------:R-:W-:-:S04]  /*1d00*/  UIADD3 UR18, UR5, 0x1, URZ ;  /* 0x0000000105127890 */ /* 0x000fc8000fffe03f */
[----:B------:R-:W-:-:S04]  /*1d10*/  UISETP.NE.AND UP0, UPT, UR18, 0x5, UPT ;  /* 0x000000051200788c */ /* 0x000fc8000bf05270 */
[----:B------:R-:W-:Y:S02]  /*1d20*/  USEL UR8, URZ, 0x1, UP0 ;  /* 0x000000013f087887 */ /* 0x000fe40008000000 */
[----:B------:R-:W-:Y:S02]  /*1d30*/  USEL UR18, UR18, URZ, UP0 ;  /* 0x0000003f12127287 */ /* 0x000fe40008000000 */
[----:B------:R-:W-:-:S06]  /*1d40*/  ULOP3.LUT UR8, UR4, UR8, URZ, 0x3c, !UPT ;  /* 0x0000000804087292 */ /* 0x000fcc000f8e3c3f */
[----:B------:R-:W-:Y:S01]  /*1d50*/  IMAD.U32 R13, RZ, RZ, UR8 ;  /* 0x00000008ff0d7e24 */ /* 0x000fe2000f8e00ff */
[----:B------:R-:W-:-:S06]  /*1d60*/  UMOV UR8, 0x1 ;  /* 0x0000000100087882 */ /* 0x000fcc0000000000 */
.L_x_13:
[----:B------:R-:W-:-:S04]  /*1d70*/  UISETP.LT.AND UP0, UPT, UR9, 0x1, UPT ;  /* 0x000000010900788c */ /* 0x000fc8000bf01270 */
[----:B------:R-:W-:-:S04]  /*1d80*/  USEL UR12, UR9, 0x1, UP0 ;  /* 0x00000001090c7887 */ /* 0x000fc80008000000 */
[----:B------:R-:W-:-:S04]  /*1d90*/  UIADD3 UR12, UR9, -UR12, URZ ;  /* 0x8000000c090c7290 */ /* 0x000fc8000fffe03f */
[----:B------:R-:W-:-:S06]  /*1da0*/  UISETP.GE.AND UP0, UPT, UR12, 0x1, UPT ;  /* 0x000000010c00788c */ /* 0x000fcc000bf06270 */
[----:B------:R-:W-:-:S13]  /*1db0*/  PLOP3.LUT P0, PT, PT, PT, UP0, 0x80, 0x0 ;  /* 0x000000000000781c */ /* 0x000fda0003f0f008 */
[----:B------:R-:W-:Y:S05]  /*1dc0*/  @!P0 BRA `(.L_x_19) ;  /* 0x0000000800008947 */ /* 0x000fea0003800000 */
[----:B01----:R-:W-:Y:S01]  /*1dd0*/  IMAD.U32 R10, RZ, RZ, UR12 ;  /* 0x0000000cff0a7e24 */ /* 0x003fe2000f8e00ff */
[----:B------:R-:W-:Y:S01]  /*1de0*/  UMOV UR19, UR5 ;  /* 0x0000000500137c82 */ /* 0x000fe20008000000 */
[----:B------:R-:W-:-:S05]  /*1df0*/  ULDC UR20, c[0x0][0x50c] ;  /* 0x0001430000147ab9 */ /* 0x000fca0000000800 */
.L_x_27:
[----:B------:R-:W-:-:S13]  /*1e00*/  ISETP.NE.AND P1, PT, R142, 0x3, PT ;  /* 0x000000038e00780c */ /* 0x000fda0003f25270 */
[----:B01----:R-:W-:Y:S05]  /*1e10*/  @!P1 BRA `(.L_x_20) ;  /* 0x0000000000049947 */ /* 0x003fea0003800000 */
[----:B------:R-:W-:Y:S01]  /*1e20*/  BPT.TRAP 0x1 ;  /* 0x000000040000795c */ /* 0x000fe20000300000 */
.L_x_20:
[----:B------:R-:W0:Y:S01]  /*1e30*/  S2UR UR12, SR_CgaCtaId ;  /* 0x00000000000c79c3 */ /* 0x000e220000008800 */
[----:B------:R-:W-:Y:S01]  /*1e40*/  UMOV UR10, 0x400 ;  /* 0x00000400000a7882 */ /* 0x000fe20000000000 */
[----:B------:R-:W-:Y:S01]  /*1e50*/  SHF.L.U32 R11, R13, 0x1f, RZ ;  /* 0x0000001f0d0b7819 */ /* 0x000fe200000006ff */
[----:B0-----:R-:W-:-:S04]  /*1e60*/  ULEA UR10, UR12, UR10, 0x18 ;  /* 0x0000000a0c0a7291 */ /* 0x001fc8000f8ec03f */
[----:B------:R-:W-:-:S09]  /*1e70*/  ULEA UR12, UR18, UR10, 0x3 ;  /* 0x0000000a120c7291 */ /* 0x000fd2000f8e183f */
[----:B------:R0:W1:Y:S01]  /*1e80*/  SYNCS.PHASECHK.TRANS64.TRYWAIT P0, [UR12], R11 ;  /* 0x0000000bff0075a7 */ /* 0x000062000800014c */
[----:B------:R-:W-:Y:S05]  /*1e90*/  @!P1 BRA `(.L_x_21) ;  /* 0x0000000000049947 */ /* 0x000fea0003800000 */
[----:B------:R-:W-:Y:S01]  /*1ea0*/  BPT.TRAP 0x1 ;  /* 0x000000040000795c */ /* 0x000fe20000300000 */
.L_x_21:
[----:B-1----:R-:W-:Y:S05]  /*1eb0*/  @P0 BRA `(.L_x_22) ;  /* 0x0000000000080947 */ /* 0x002fea0003800000 */
[----:B------:R-:W1:Y:S02]  /*1ec0*/  SYNCS.PHASECHK.TRANS64.TRYWAIT P0, [UR12], R11 ;  /* 0x0000000bff0075a7 */ /* 0x000e64000800014c */
[----:B-1----:R-:W-:Y:S05]  /*1ed0*/  @!P0 BRA `(.L_x_23) ;  /* 0x0000007400408947 */ /* 0x002fea0003800000 */
.L_x_22:
[----:B------:R-:W-:Y:S01]  /*1ee0*/  UIADD3 UR12, UR10, 0xa100, URZ ;  /* 0x0000a1000a0c7890 */ /* 0x000fe2000fffe03f */
[----:B------:R-:W-:Y:S01]  /*1ef0*/  WARPGROUP.ARRIVE ;  /* 0x00000000000079c5 */ /* 0x000fe20000000000 */
[----:B------:R-:W-:Y:S02]  /*1f00*/  UISETP.NE.AND UP0, UPT, UR7, URZ, UPT ;  /* 0x0000003f0700728c */ /* 0x000fe4000bf05270 */
[----:B------:R-:W-:Y:S02]  /*1f10*/  USHF.R.U32.HI UR12, URZ, 0x4, UR12 ;  /* 0x000000043f0c7899 */ /* 0x000fe4000801160c */
[----:B------:R-:W-:Y:S02]  /*1f20*/  USEL UR8, UR8, URZ, !UP0 ;  /* 0x0000003f08087287 */ /* 0x000fe4000c000000 */
[----:B------:R-:W-:Y:S02]  /*1f30*/  ULOP3.LUT UR7, UR12, 0x3fff, URZ, 0xc0, !UPT ;  /* 0x00003fff0c077892 */ /* 0x000fe4000f8ec03f */
[----:B------:R-:W-:-:S02]  /*1f40*/  ULOP3.LUT UR12, UR11, 0x10000, URZ, 0xfc, !UPT ;  /* 0x000100000b0c7892 */ /* 0x000fc4000f8efc3f */
[----:B------:R-:W-:Y:S02]  /*1f50*/  ULOP3.LUT UR7, UR7, 0x10000, URZ, 0xfc, !UPT ;  /* 0x0001000007077892 */ /* 0x000fe4000f8efc3f */
[----:B------:R-:W-:Y:S02]  /*1f60*/  UISETP.NE.U32.AND UP0, UPT, UR8, URZ, UPT ;  /* 0x0000003f0800728c */ /* 0x000fe4000bf05070 */
[----:B------:R-:W-:Y:S02]  /*1f70*/  ULEA UR12, UR18, UR12, 0x9 ;  /* 0x0000000c120c7291 */ /* 0x000fe4000f8e483f */
[----:B------:R-:W-:Y:S02]  /*1f80*/  ULEA UR14, UR18, UR7, 0x7 ;  /* 0x00000007120e7291 */ /* 0x000fe4000f8e383f */
[----:B------:R-:W-:Y:S01]  /*1f90*/  UIADD3 UR7, UR12, 0x100, URZ ;  /* 0x000001000c077890 */ /* 0x000fe2000fffe03f */
[----:B------:R-:W-:Y:S01]  /*1fa0*/  UMOV UR13, 0xc0000010 ;  /* 0xc0000010000d7882 */ /* 0x000fe20000000000 */
[----:B------:R-:W-:Y:S01]  /*1fb0*/  UMOV UR15, 0xc0000010 ;  /* 0xc0000010000f7882 */ /* 0x000fe20000000000 */
[----:B------:R-:W-:-:S04]  /*1fc0*/  UIADD3 UR6, UR6, 0x1, URZ ;  /* 0x0000000106067890 */ /* 0x000fc8000fffe03f */
[----:B------:R-:W-:Y:S01]  /*1fd0*/  QGMMA.64x64x32.F32.E4M3.E4M3 R56, gdesc[UR12], R56, UP0 ;  /* 0x00e000000c3879f3 */ /* 0x000fe2000bf00838 */
[----:B------:R-:W-:Y:S01]  /*1fe0*/  UMOV UR12, UR7 ;  /* 0x00000007000c7c82 */ /* 0x000fe20008000000 */
[----:B------:R-:W-:Y:S02]  /*1ff0*/  UMOV UR13, 0xc0000010 ;  /* 0xc0000010000d7882 */ /* 0x000fe40000000000 */
[----:B------:R-:W-:Y:S01]  /*2000*/  QGMMA.64x64x32.F32.E4M3.E4M3 R24, gdesc[UR12], R24, UP0, gsb0 ;  /* 0x00e000000c1879f3 */ /* 0x000fe2000b800818 */
[----:B------:R-:W-:-:S04]  /*2010*/  UISETP.NE.AND UP0, UPT, UR6, UR20, UPT ;  /* 0x000000140600728c */ /* 0x000fc8000bf05270 */
[----:B------:R-:W-:-:S06]  /*2020*/  USEL UR7, URZ, 0x1, UP0 ;  /* 0x000000013f077887 */ /* 0x000fcc0008000000 */
[----:B------:R-:W-:Y:S01]  /*2030*/  ISETP.NE.AND P0, PT, RZ, UR7, PT ;  /* 0x00000007ff007c0c */ /* 0x000fe2000bf05270 */
[----:B------:R-:W-:-:S12]  /*2040*/  WARPGROUP.DEPBAR.LE gsb0, 0x1 ;  /* 0x00008000000079c5 */ /* 0x000fd80000010100 */
[----:B------:R-:W-:Y:S05]  /*2050*/  @!P0 BRA `(.L_x_24) ;  /* 0x0000000400088947 */ /* 0x000fea0003800000 */
[----:B------:R-:W-:Y:S02]  /*2060*/  WARPGROUP.DEPBAR.LE gsb0, 0x0 ;  /* 0x00008000000079c5 */ /* 0x000fe40000010000 */
[----:B------:R-:W-:-:S01]  /*2070*/  FADD R145, R56, R145 ;  /* 0x0000009138917221 */ /* 0x000fc20000000000 */
[----:B------:R-:W-:Y:S01]  /*2080*/  FADD R140, R57, R140 ;  /* 0x0000008c398c7221 */ /* 0x000fe20000000000 */
        /* <DEDUP_REMOVED lines=62> */
[----:B------:R-:W-:-:S06]  /*2470*/  UMOV UR6, URZ ;  /* 0x0000003f00067c82 */ /* 0x000fcc0008000000 */
.L_x_24:
[----:B------:R-:W-:Y:S05]  /*2480*/  @!P1 BRA `(.L_x_25) ;  /* 0x0000000000049947 */ /* 0x000fea0003800000 */
[----:B------:R-:W-:Y:S01]  /*2490*/  BPT.TRAP 0x1 ;  /* 0x000000040000795c */ /* 0x000fe20000300000 */
.L_x_25:
[----:B------:R-:W-:Y:S01]  /*24a0*/  ULEA UR8, UR19, UR10, 0x3 ;  /* 0x0000000a13087291 */ /* 0x000fe2000f8e183f */
[----:B------:R-:W-:-:S03]  /*24b0*/  ISETP.GT.U32.AND P0, PT, R4, 0x1, PT ;  /* 0x000000010400780c */ /* 0x000fc60003f04070 */
[----:B------:R-:W-:-:S04]  /*24c0*/  UIADD3 UR8, UR8, 0x28, URZ ;  /* 0x0000002808087890 */ /* 0x000fc8000fffe03f */
[----:B------:R-:W-:-:S09]  /*24d0*/  UPRMT UR8, URZ, 0x654, UR8 ;  /* 0x000006543f087896 */ /* 0x000fd20008000008 */
[----:B------:R-:W-:Y:S01]  /*24e0*/  SYNCS.ARRIVE.TRANS64.RED.A1T0 RZ, [UR8], RZ ;  /* 0x000000ffffff79a7 */ /* 0x000fe20008100408 */
[----:B------:R-:W-:Y:S05]  /*24f0*/  @P0 BRA `(.L_x_26) ;  /* 0x0000000000040947 */ /* 0x000fea0003800000 */
[----:B------:R-:W-:Y:S01]  /*2500*/  BPT.TRAP 0x1 ;  /* 0x000000040000795c */ /* 0x000fe20000300000 */
.L_x_26:
[----:B------:R-:W-:Y:S01]  /*2510*/  UIADD3 UR18, UR18, 0x1, URZ ;  /* 0x0000000112127890 */ /* 0x000fe2000fffe03f */
[C---:B------:R-:W-:Y:S01]  /*2520*/  ISETP.GT.AND P0, PT, R10.reuse, 0x1, PT ;  /* 0x000000010a00780c */ /* 0x040fe20003f04270 */
[----:B------:R-:W-:Y:S01]  /*2530*/  UIADD3 UR19, UR19, 0x1, URZ ;  /* 0x0000000113137890 */ /* 0x000fe2000fffe03f */
[----:B------:R-:W-:Y:S01]  /*2540*/  VIADD R10, R10, 0xffffffff ;  /* 0xffffffff0a0a7836 */ /* 0x000fe20000000000 */
[----:B------:R-:W-:Y:S02]  /*2550*/  UISETP.NE.AND UP0, UPT, UR18, 0x5, UPT ;  /* 0x000000051200788c */ /* 0x000fe4000bf05270 */
[----:B------:R-:W-:Y:S02]  /*2560*/  UISETP.NE.AND UP1, UPT, UR19, 0x5, UPT ;  /* 0x000000051300788c */ /* 0x000fe4000bf25270 */
[----:B------:R-:W-:Y:S02]  /*2570*/  USEL UR8, URZ, 0x1, UP0 ;  /* 0x000000013f087887 */ /* 0x000fe40008000000 */
[----:B------:R-:W-:-:S02]  /*2580*/  USEL UR18, UR18, URZ, UP0 ;  /* 0x0000003f12127287 */ /* 0x000fc40008000000 */
[----:B------:R-:W-:Y:S02]  /*2590*/  USEL UR19, UR19, URZ, UP1 ;  /* 0x0000003f13137287 */ /* 0x000fe40008800000 */
[----:B------:R-:W-:Y:S01]  /*25a0*/  LOP3.LUT R13, R13, UR8, RZ, 0x3c, !PT ;  /* 0x000000080d0d7c12 */ /* 0x000fe2000f8e3cff */
[----:B------:R-:W-:Y:S01]  /*25b0*/  UMOV UR8, 0x1 ;  /* 0x0000000100087882 */ /* 0x000fe20000000000 */
[----:B------:R-:W-:Y:S08]  /*25c0*/  @P0 BRA `(.L_x_27) ;  /* 0xfffffff8000c0947 */ /* 0x000ff0000383ffff */
.L_x_19:
[----:B------:R-:W-:Y:S01]  /*25d0*/  UISETP.NE.AND UP0, UPT, UR6, URZ, UPT ;  /* 0x0000003f0600728c */ /* 0x000fe2000bf05270 */
[----:B01----:R-:W0:Y:S03]  /*25e0*/  LDC R10, c[0x0][0x28c] ;  /* 0x0000a300ff0a7b82 */ /* 0x003e260000000800 */
[----:B------:R-:W-:-:S06]  /*25f0*/  USEL UR6, URZ, 0x1, !UP0 ;  /* 0x000000013f067887 */ /* 0x000fcc000c000000 */
[----:B------:R-:W-:Y:S02]  /*2600*/  ISETP.NE.AND P0, PT, RZ, UR6, PT ;  /* 0x00000006ff007c0c */ /* 0x000fe4000bf05270 */
[----:B0-----:R-:W-:-:S11]  /*2610*/  ISETP.GE.AND P1, PT, R10, 0x1, PT ;  /* 0x000000010a00780c */ /* 0x001fd60003f26270 */
[----:B------:R-:W-:Y:S05]  /*2620*/  @!P0 BRA `(.L_x_28) ;  /* 0x0000000400048947 */ /* 0x000fea0003800000 */
[----:B------:R-:W-:Y:S02]  /*2630*/  WARPGROUP.DEPBAR.LE gsb0, 0x0 ;  /* 0x00008000000079c5 */ /* 0x000fe40000010000 */
[----:B------:R-:W-:Y:S01]  /*2640*/  FADD R145, R56, R145 ;  /* 0x0000009138917221 */ /* 0x000fe20000000000 */
        /* <DEDUP_REMOVED lines=62> */
[----:B------:R-:W-:-:S07]  /*2a30*/  FADD R18, R18, R55 ;  /* 0x0000003712127221 */ /* 0x000fce0000000000 */
.L_x_28:
[----:B------:R-:W-:Y:S02]  /*2a40*/  WARPGROUP.DEPBAR.LE gsb0, 0x0 ;  /* 0x00008000000079c5 */ /* 0x000fe40000010000 */
[----:B------:R-:W-:Y:S05]  /*2a50*/  @!P1 BRA `(.L_x_29) ;  /* 0x0000000000409947 */ /* 0x000fea0003800000 */
[----:B------:R-:W-:-:S13]  /*2a60*/  ISETP.NE.AND P0, PT, R142, 0x3, PT ;  /* 0x000000038e00780c */ /* 0x000fda0003f05270 */
[----:B------:R-:W-:Y:S05]  /*2a70*/  @!P0 BRA `(.L_x_30) ;  /* 0x0000000000048947 */ /* 0x000fea0003800000 */
[----:B------:R-:W-:Y:S01]  /*2a80*/  BPT.TRAP 0x1 ;  /* 0x000000040000795c */ /* 0x000fe20000300000 */
.L_x_30:
[----:B------:R-:W-:Y:S01]  /*2a90*/  UISETP.LT.AND UP0, UPT, UR9, 0x1, UPT ;  /* 0x000000010900788c */ /* 0x000fe2000bf01270 */
[----:B------:R-:W-:-:S03]  /*2aa0*/  ISETP.GT.U32.AND P0, PT, R4, 0x1, PT ;  /* 0x000000010400780c */ /* 0x000fc60003f04070 */
[----:B------:R-:W-:-:S04]  /*2ab0*/  USEL UR8, UR9, 0x1, UP0 ;  /* 0x0000000109087887 */ /* 0x000fc80008000000 */
[----:B------:R-:W-:-:S04]  /*2ac0*/  UIADD3 UR8, UR5, UR9, -UR8 ;  /* 0x0000000905087290 */ /* 0x000fc8000fffe808 */
[----:B------:R-:W-:-:S04]  /*2ad0*/  UIMAD.WIDE.U32 UR6, UR8, -0x33333333, URZ ;  /* 0xcccccccd080678a5 */ /* 0x000fc8000f8e003f */
[----:B------:R-:W-:-:S04]  /*2ae0*/  USHF.R.U32.HI UR6, URZ, 0x2, UR7 ;  /* 0x000000023f067899 */ /* 0x000fc80008011607 */
[----:B------:R-:W-:-:S04]  /*2af0*/  UIMAD UR8, UR6, -0x5, UR8 ;  /* 0xfffffffb060878a4 */ /* 0x000fc8000f8e0208 */
[----:B------:R-:W-:-:S04]  /*2b00*/  ULEA UR8, UR8, UR10, 0x3 ;  /* 0x0000000a08087291 */ /* 0x000fc8000f8e183f */
[----:B------:R-:W-:-:S04]  /*2b10*/  UIADD3 UR8, UR8, 0x28, URZ ;  /* 0x0000002808087890 */ /* 0x000fc8000fffe03f */
[----:B------:R-:W-:-:S09]  /*2b20*/  UPRMT UR8, URZ, 0x654, UR8 ;  /* 0x000006543f087896 */ /* 0x000fd20008000008 */
[----:B------:R-:W-:Y:S01]  /*2b30*/  SYNCS.ARRIVE.TRANS64.RED.A1T0 RZ, [UR8], RZ ;  /* 0x000000ffffff79a7 */ /* 0x000fe20008100408 */
[----:B------:R-:W-:Y:S05]  /*2b40*/  @P0 BRA `(.L_x_29) ;  /* 0x0000000000040947 */ /* 0x000fea0003800000 */
[----:B------:R-:W-:Y:S01]  /*2b50*/  BPT.TRAP 0x1 ;  /* 0x000000040000795c */ /* 0x000fe20000300000 */
.L_x_29:
[----:B------:R-:W0:Y:S01]  /*2b60*/  LDC R14, c[0x0][0x288] ;  /* 0x0000a200ff0e7b82 */ /* 0x000e220000000800 */
[----:B------:R-:W-:Y:S01]  /*2b70*/  IMAD.SHL.U32 R33, R7, 0x40, RZ ;  /* 0x0000004007217824 */ /* 0x000fe200078e00ff */
[--C-:B------:R-:W-:Y:S01]  /*2b80*/  SHF.R.U32.HI R10, RZ, 0x2, R0.reuse ;  /* 0x00000002ff0a7819 */ /* 0x100fe20000011600 */
[----:B------:R-:W-:Y:S01]  /*2b90*/  UIADD3 UR5, UR9, UR5, URZ ;  /* 0x0000000509057290 */ /* 0x000fe2000fffe03f */
[----:B------:R-:W-:Y:S01]  /*2ba0*/  LOP3.LUT R12, R0, 0x60, RZ, 0xc0, !PT ;  /* 0x00000060000c7812 */ /* 0x000fe200078ec0ff */
[----:B------:R-:W-:Y:S01]  /*2bb0*/  IMAD.SHL.U32 R34, R6, 0x100, RZ ;  /* 0x0000010006227824 */ /* 0x000fe200078e00ff */
[----:B------:R-:W-:Y:S01]  /*2bc0*/  SHF.R.U32.HI R13, RZ, 0x7, R0 ;  /* 0x00000007ff0d7819 */ /* 0x000fe20000011600 */
[----:B------:R-:W-:Y:S01]  /*2bd0*/  UISETP.GT.U32.AND UP0, UPT, UR5, 0x4, UPT ;  /* 0x000000040500788c */ /* 0x000fe2000bf04070 */
[----:B------:R-:W-:Y:S01]  /*2be0*/  LOP3.LUT R11, R10, 0x7, RZ, 0xc0, !PT ;  /* 0x000000070a0b7812 */ /* 0x000fe200078ec0ff */
[C---:B------:R-:W-:Y:S01]  /*2bf0*/  IMAD.SHL.U32 R26, R0.reuse, 0x2, RZ ;  /* 0x00000002001a7824 */ /* 0x040fe200078e00ff */
[----:B------:R-:W-:Y:S01]  /*2c00*/  SHF.R.U32.HI R12, RZ, 0x1, R12 ;  /* 0x00000001ff0c7819 */ /* 0x000fe2000001160c */
[----:B------:R-:W-:Y:S01]  /*2c10*/  ULDC UR12, c[0x0][0x284] ;  /* 0x0000a100000c7ab9 */ /* 0x000fe20000000800 */
[----:B------:R-:W-:Y:S01]  /*2c20*/  LOP3.LUT R10, R13, 0x1, RZ, 0xc0, !PT ;  /* 0x000000010d0a7812 */ /* 0x000fe200078ec0ff */
[----:B------:R-:W-:Y:S01]  /*2c30*/  UISETP.LT.U32.AND UP0, UPT, UR9, 0x5, UP0 ;  /* 0x000000050900788c */ /* 0x000fe20008701070 */
[----:B------:R-:W-:Y:S01]  /*2c40*/  IADD3 R15, RZ, -R12, -R11 ;  /* 0x8000000cff0f7210 */ /* 0x000fe20007ffe80b */
[----:B------:R-:W-:Y:S01]  /*2c50*/  UISETP.GE.U32.AND UP1, UPT, UR9, 0x5, UPT ;  /* 0x000000050900788c */ /* 0x000fe2000bf26070 */
[----:B------:R-:W-:Y:S01]  /*2c60*/  LOP3.LUT R13, R0, 0x3, RZ, 0xc0, !PT ;  /* 0x00000003000d7812 */ /* 0x000fe200078ec0ff */
[C---:B------:R-:W-:Y:S01]  /*2c70*/  IMAD.SHL.U32 R24, R10.reuse, 0x40, RZ ;  /* 0x000000400a187824 */ /* 0x040fe200078e00ff */
[----:B------:R-:W-:Y:S01]  /*2c80*/  SHF.R.S32.HI R29, RZ, 0x1f, R5 ;  /* 0x0000001fff1d7819 */ /* 0x000fe20000011405 */
[----:B------:R-:W-:Y:S01]  /*2c90*/  UIMAD.WIDE.U32 UR6, UR5, -0x33333333, URZ ;  /* 0xcccccccd050678a5 */ /* 0x000fe2000f8e003f */
[C---:B------:R-:W-:Y:S01]  /*2ca0*/  LOP3.LUT R26, R33.reuse, 0x6, R26, 0xf8, !PT ;  /* 0x00000006211a7812 */ /* 0x040fe200078ef81a */
[----:B------:R-:W-:Y:S01]  /*2cb0*/  USEL UR8, URZ, 0x1, !UP0 ;  /* 0x000000013f087887 */ /* 0x000fe2000c000000 */
[----:B------:R-:W-:Y:S01]  /*2cc0*/  IMAD R15, R10, -0x40, R15 ;  /* 0xffffffc00a0f7824 */ /* 0x000fe200078e020f */
[----:B------:R-:W-:Y:S01]  /*2cd0*/  ULDC.64 UR10, c[0x0][0x5d0] ;  /* 0x00017400000a7ab9 */ /* 0x000fe20000000a00 */
[----:B0-----:R-:W-:Y:S01]  /*2ce0*/  ISETP.GE.AND P0, PT, R33, R14, PT ;  /* 0x0000000e2100720c */ /* 0x001fe20003f06270 */
[----:B------:R-:W-:Y:S01]  /*2cf0*/  IMAD R10, R13, -0x2, R14 ;  /* 0xfffffffe0d0a7824 */ /* 0x000fe200078e020e */
[----:B------:R-:W-:Y:S01]  /*2d00*/  SHF.R.S32.HI R27, RZ, 0x1f, R26 ;  /* 0x0000001fff1b7819 */ /* 0x000fe2000001141a */
[----:B------:R-:W-:Y:S01]  /*2d10*/  IMAD R14, R29, UR10, RZ ;  /* 0x0000000a1d0e7c24 */ /* 0x000fe2000f8e02ff */
[----:B------:R-:W-:Y:S01]  /*2d20*/  ISETP.GE.OR P0, PT, R34, UR12, P0 ;  /* 0x0000000c22007c0c */ /* 0x000fe20008706670 */
[----:B------:R-:W-:Y:S01]  /*2d30*/  USHF.R.U32.HI UR6, URZ, 0x2, UR7 ;  /* 0x000000023f067899 */ /* 0x000fe20008011607 */
[----:B------:R-:W-:Y:S01]  /*2d40*/  LOP3.LUT R35, R24, 0x40, R11, 0xe2, !PT ;  /* 0x0000004018237812 */ /* 0x000fe200078ee20b */
[----:B------:R-:W-:Y:S01]  /*2d50*/  ULOP3.LUT UR4, UR4, UR8, URZ, 0x3c, !UPT ;  /* 0x0000000804047292 */ /* 0x000fe2000f8e3c3f */
[----:B------:R-:W-:Y:S01]  /*2d60*/  IMAD.WIDE R24, R6, 0x100, RZ ;  /* 0x0000010006187825 */ /* 0x000fe200078e02ff */
[----:B------:R-:W-:Y:S01]  /*2d70*/  UIMAD UR5, UR6, -0x5, UR5 ;  /* 0xfffffffb060578a4 */ /* 0x000fe2000f8e0205 */
[----:B------:R-:W-:Y:S01]  /*2d80*/  IADD3 R34, -R34, UR12, R15 ;  /* 0x0000000c22227c10 */ /* 0x000fe2000fffe10f */
[----:B------:R-:W-:Y:S01]  /*2d90*/  @UP1 ULOP3.LUT UR4, UR4, 0x1, UR6, 0x78, !UPT ;  /* 0x0000000104041892 */ /* 0x000fe2000f8e7806 */
[C---:B------:R-:W-:Y:S01]  /*2da0*/  IMAD R11, R5.reuse, UR11, R14 ;  /* 0x0000000b050b7c24 */ /* 0x040fe2000f8e020e */
[----:B------:R-:W-:Y:S01]  /*2db0*/  LOP3.LUT R35, R24, R35, R12, 0xfe, !PT ;  /* 0x0000002318237212 */ /* 0x000fe200078efe0c */
[----:B------:R-:W-:-:S04]  /*2dc0*/  IMAD.WIDE.U32 R6, R5, UR10, R26 ;  /* 0x0000000a05067c25 */ /* 0x000fc8000f8e001a */
[----:B------:R-:W-:Y:S02]  /*2dd0*/  IMAD.IADD R7, R7, 0x1, R11 ;  /* 0x0000000107077824 */ /* 0x000fe400078e020b */
[----:B------:R-:W-:Y:S02]  /*2de0*/  IMAD.IADD R33, R10, 0x1, -R33 ;  /* 0x000000010a217824 */ /* 0x000fe400078e0a21 */
[----:B------:R-:W-:Y:S01]  /*2df0*/  IMAD.MOV.U32 R32, RZ, RZ, -0x1 ;  /* 0xffffffffff207424 */ /* 0x000fe200078e00ff */
[----:B------:R-:W-:Y:S06]  /*2e00*/  @P0 BRA `(.L_x_31) ;  /* 0x0000004800040947 */ /* 0x000fec0003800000 */
[----:B------:R-:W0:Y:S01]  /*2e10*/  LDC.64 R30, c[0x0][0x5c8] ;  /* 0x00017200ff1e7b82 */ /* 0x000e220000000a00 */
[----:B------:R-:W-:Y:S01]  /*2e20*/  ULDC.64 UR6, c[0x0][0x5c0] ;  /* 0x0001700000067ab9 */ /* 0x000fe20000000a00 */
[----:B------:R-:W-:Y:S01]  /*2e30*/  BSSY B0, `(.L_x_31) ;  /* 0x000047e000007945 */ /* 0x000fe20003800000 */
[-C--:B0-----:R-:W-:Y:S02]  /*2e40*/  IMAD R10, R25, R30.reuse, RZ ;  /* 0x0000001e190a7224 */ /* 0x081fe400078e02ff */
[----:B------:R-:W-:-:S04]  /*2e50*/  IMAD.WIDE.U32 R6, R35, R30, R6 ;  /* 0x0000001e23067225 */ /* 0x000fc800078e0006 */
[----:B------:R-:W-:Y:S01]  /*2e60*/  IMAD R13, R35, R31, R10 ;  /* 0x0000001f230d7224 */ /* 0x000fe200078e020a */
[----:B------:R-:W-:Y:S01]  /*2e70*/  IADD3 R14, P4, R6, UR6, RZ ;  /* 0x00000006060e7c10 */ /* 0x000fe2000ff9e0ff */
[C---:B------:R-:W-:Y:S01]  /*2e80*/  IMAD.SHL.U32 R11, R30.reuse, 0x80, RZ ;  /* 0x000000801e0b7824 */ /* 0x040fe200078e00ff */
[C---:B------:R-:W-:Y:S01]  /*2e90*/  LEA R28, P2, R30.reuse, R6, 0x3 ;  /* 0x000000061e1c7211 */ /* 0x040fe200078418ff */
[----:B------:R-:W-:Y:S01]  /*2ea0*/  IMAD.IADD R36, R7, 0x1, R13 ;  /* 0x0000000107247824 */ /* 0x000fe200078e020d */
[----:B------:R-:W-:Y:S02]  /*2eb0*/  SHF.L.U64.HI R7, R30, 0x7, R31 ;  /* 0x000000071e077819 */ /* 0x000fe4000001021f */
[----:B------:R-:W-:Y:S02]  /*2ec0*/  IADD3 R10, P1, P0, R6, UR6, R11 ;  /* 0x00000006060a7c10 */ /* 0x000fe4000f83e00b */
[----:B------:R-:W-:Y:S02]  /*2ed0*/  IADD3.X R15, R36, UR7, RZ, P4, !PT ;  /* 0x00000007240f7c10 */ /* 0x000fe4000a7fe4ff */
[----:B---3-5:R-:W-:-:S02]  /*2ee0*/  FSETP.NEU.AND P4, PT, R9, RZ, PT ;  /* 0x000000ff0900720b */ /* 0x028fc40003f8d000 */
[----:B------:R-:W-:Y:S02]  /*2ef0*/  LEA.HI.X R30, R30, R36, R31, 0x3, P2 ;  /* 0x000000241e1e7211 */ /* 0x000fe400010f1c1f */
[C---:B------:R-:W-:Y:S02]  /*2f00*/  IADD3 R12, P2, R28.reuse, UR6, RZ ;  /* 0x000000061c0c7c10 */ /* 0x040fe4000ff5e0ff */
[----:B------:R-:W-:Y:S02]  /*2f10*/  IADD3 R6, P5, P6, R28, UR6, R11 ;  /* 0x000000061c067c10 */ /* 0x000fe4000febe00b */
[--C-:B------:R-:W-:Y:S02]  /*2f20*/  IADD3.X R11, R36, UR7, R7.reuse, P1, P0 ;  /* 0x00000007240b7c10 */ /* 0x100fe40008fe0407 */
[C---:B------:R-:W-:Y:S02]  /*2f30*/  IADD3.X R13, R30.reuse, UR7, RZ, P2, !PT ;  /* 0x000000071e0d7c10 */ /* 0x040fe400097fe4ff */
[----:B------:R-:W-:Y:S01]  /*2f40*/  IADD3.X R7, R30, UR7, R7, P5, P6 ;  /* 0x000000071e077c10 */ /* 0x000fe2000afec407 */
[----:B------:R-:W-:Y:S06]  /*2f50*/  @!P4 BRA `(.L_x_32) ;  /* 0x00000034009cc947 */ /* 0x000fec0003800000 */
[----:B------:R-:W-:Y:S01]  /*2f60*/  ULDC.64 UR6, c[0x0][0x5b8] ;  /* 0x00016e0000067ab9 */ /* 0x000fe20000000a00 */
[----:B------:R-:W-:Y:S01]  /*2f70*/  ISETP.GE.AND P0, PT, R34, 0x1, PT ;  /* 0x000000012200780c */ /* 0x000fe20003f06270 */
[----:B------:R-:W-:Y:S01]  /*2f80*/  IMAD R28, R29, UR6, RZ ;  /* 0x000000061d1c7c24 */ /* 0x000fe2000f8e02ff */
[----:B------:R-:W-:Y:S01]  /*2f90*/  ULDC.64 UR10, c[0x0][0x5a8] ;  /* 0x00016a00000a7ab9 */ /* 0x000fe20000000a00 */
[----:B------:R-:W-:Y:S01]  /*2fa0*/  IMAD.WIDE.U32 R26, R5, UR6, R26 ;  /* 0x00000006051a7c25 */ /* 0x000fe2000f8e001a */
[----:B------:R-:W-:Y:S01]  /*2fb0*/  ISETP.LT.OR P4, PT, R33, 0x1, !P0 ;  /* 0x000000012100780c */ /* 0x000fe20004781670 */
[----:B------:R-:W-:Y:S02]  /*2fc0*/  BSSY B1, `(.L_x_33) ;  /* 0x000000c000017945 */ /* 0x000fe40003800000 */
[----:B------:R-:W-:Y:S01]  /*2fd0*/  IMAD R5, R5, UR7, R28 ;  /* 0x0000000705057c24 */ /* 0x000fe2000f8e021c */
[----:B------:R-:W-:Y:S02]  /*2fe0*/  ULDC.64 UR6, c[0x0][0x5b0] ;  /* 0x00016c0000067ab9 */ /* 0x000fe40000000a00 */
[----:B------:R-:W-:-:S02]  /*2ff0*/  IMAD R30, R25, UR6, RZ ;  /* 0x00000006191e7c24 */ /* 0x000fc4000f8e02ff */
[----:B------:R-:W-:Y:S02]  /*3000*/  IMAD.IADD R27, R27, 0x1, R5 ;  /* 0x000000011b1b7824 */ /* 0x000fe400078e0205 */
[C---:B------:R-:W-:Y:S02]  /*3010*/  IMAD R5, R35.reuse, UR7, R30 ;  /* 0x0000000723057c24 */ /* 0x040fe4000f8e021e */
[----:B------:R-:W-:-:S03]  /*3020*/  IMAD.WIDE.U32 R28, R35, UR6, R26 ;  /* 0x00000006231c7c25 */ /* 0x000fc6000f8e001a */
[----:B------:R-:W-:-:S04]  /*3030*/  IADD3 R28, P1, R28, UR10, RZ ;  /* 0x0000000a1c1c7c10 */ /* 0x000fc8000ff3e0ff */
[--C-:B------:R-:W-:Y:S02]  /*3040*/  IADD3.X R29, R29, UR11, R5.reuse, P1, !PT ;  /* 0x0000000b1d1d7c10 */ /* 0x100fe40008ffe405 */
[----:B------:R-:W-:Y:S01]  /*3050*/  PRMT R5, RZ, 0x7610, R5 ;  /* 0x00007610ff057816 */ /* 0x000fe20000000005 */
[----:B------:R-:W-:Y:S06]  /*3060*/  @P4 BRA `(.L_x_34) ;  /* 0x0000000000044947 */ /* 0x000fec0003800000 */
[----:B------:R0:W5:Y:S02]  /*3070*/  LDG.E.U8 R5, desc[UR16][R28.64] ;  /* 0x000000101c057981 */ /* 0x000164000c1e1100 */
.L_x_34:
[----:B------:R-:W-:Y:S05]  /*3080*/  BSYNC B1 ;  /* 0x0000000000017941 */ /* 0x000fea0003800000 */
.L_x_33:
[----:B-----5:R-:W-:Y:S01]  /*3090*/  LOP3.LUT R5, R5, 0xff, RZ, 0xc0, !PT ;  /* 0x000000ff05057812 */ /* 0x020fe200078ec0ff */
[----:B------:R-:W-:Y:S01]  /*30a0*/  BSSY B1, `(.L_x_35) ;  /* 0x000000b000017945 */ /* 0x000fe20003800000 */
[----:B------:R-:W-:Y:S02]  /*30b0*/  ISETP.LT.OR P2, PT, R33, 0x2, !P0 ;  /* 0x000000022100780c */ /* 0x000fe40004741670 */
[----:B------:R-:W-:-:S05]  /*30c0*/  F2FP.F16.E4M3.UNPACK_B R5, R5 ;  /* 0x00000005ff05723e */ /* 0x000fca00020006ff */
[----:B------:R-:W-:Y:S01]  /*30d0*/  HADD2.F32 R30, -RZ, R5.H0_H0 ;  /* 0x20000005ff1e7230 */ /* 0x000fe20000004100 */
[----:B------:R-:W-:-:S04]  /*30e0*/  PRMT R5, RZ, 0x7610, R5 ;  /* 0x00007610ff057816 */ /* 0x000fc80000000005 */
[----:B------:R-:W-:-:S04]  /*30f0*/  FMUL R30, R30, R9 ;  /* 0x000000091e1e7220 */ /* 0x000fc80000400000 */
[----:B--2---:R-:W-:-:S05]  /*3100*/  FFMA R30, R145, R8, R30 ;  /* 0x00000008911e7223 */ /* 0x004fca000000001e */
[----:B------:R-:W-:-:S05]  /*3110*/  F2FP.SATFINITE.E4M3.F32.PACK_AB_MERGE_C R31, RZ, R30, RZ ;  /* 0x0000001eff1f723e */ /* 0x000fca00048070ff */
[----:B------:R1:W-:Y:S01]  /*3120*/  @!P4 STG.E.U8 desc[UR16][R14.64], R31 ;  /* 0x0000001f0e00c986 */ /* 0x0003e2000c101110 */
[----:B------:R-:W-:Y:S05]  /*3130*/  @P2 BRA `(.L_x_36) ;  /* 0x0000000000042947 */ /* 0x000fea0003800000 */
[----:B------:R2:W5:Y:S02]  /*3140*/  LDG.E.U8 R5, desc[UR16][R28.64+0x1] ;  /* 0x000001101c057981 */ /* 0x000564000c1e1100 */
.L_x_36:
[----:B------:R-:W-:Y:S05]  /*3150*/  BSYNC B1 ;  /* 0x0000000000017941 */ /* 0x000fea0003800000 */
.L_x_35:
[----:B-----5:R-:W-:Y:S01]  /*3160*/  LOP3.LUT R5, R5, 0xff, RZ, 0xc0, !PT ;  /* 0x000000ff05057812 */ /* 0x020fe200078ec0ff */
[----:B------:R-:W-:Y:S01]  /*3170*/  BSSY B1, `(.L_x_37) ;  /* 0x0000013000017945 */ /* 0x000fe20003800000 */
[----:B------:R-:W-:Y:S02]  /*3180*/  IADD3 R37, P1, R35, 0x8, RZ ;  /* 0x0000000823257810 */ /* 0x000fe40007f3e0ff */
[----:B------:R-:W-:-:S03]  /*3190*/  F2FP.F16.E4M3.UNPACK_B R5, R5 ;  /* 0x00000005ff05723e */ /* 0x000fc600020006ff */
[----:B-1----:R-:W-:Y:S01]  /*31a0*/  IMAD.X R31, RZ, RZ, R25, P1 ;  /* 0x000000ffff1f7224 */ /* 0x002fe200008e0619 */
[----:B------:R-:W-:Y:S01]  /*31b0*/  ISETP.GE.AND P1, PT, R34, 0x9, PT ;  /* 0x000000092200780c */ /* 0x000fe20003f26270 */
[----:B------:R-:W-:Y:S02]  /*31c0*/  HADD2.F32 R30, -RZ, R5.H0_H0 ;  /* 0x20000005ff1e7230 */ /* 0x000fe40000004100 */
[----:B------:R-:W-:Y:S01]  /*31d0*/  IMAD R36, R31, UR6, RZ ;  /* 0x000000061f247c24 */ /* 0x000fe2000f8e02ff */
[----:B------:R-:W-:Y:S02]  /*31e0*/  ISETP.LT.OR P5, PT, R33, 0x1, !P1 ;  /* 0x000000012100780c */ /* 0x000fe40004fa1670 */
[----:B------:R-:W-:Y:S01]  /*31f0*/  FMUL R5, R30, R9 ;  /* 0x000000091e057220 */ /* 0x000fe20000400000 */
[----:B------:R-:W-:-:S04]  /*3200*/  IMAD.WIDE.U32 R30, R37, UR6, R26 ;  /* 0x00000006251e7c25 */ /* 0x000fc8000f8e001a */
[----:B------:R-:W-:Y:S01]  /*3210*/  FFMA R5, R140, R8, R5 ;  /* 0x000000088c057223 */ /* 0x000fe20000000005 */
[----:B------:R-:W-:Y:S01]  /*3220*/  IMAD R37, R37, UR7, R36 ;  /* 0x0000000725257c24 */ /* 0x000fe2000f8e0224 */
[----:B------:R-:W-:-:S03]  /*3230*/  IADD3 R30, P4, R30, UR10, RZ ;  /* 0x0000000a1e1e7c10 */ /* 0x000fc6000ff9e0ff */
[----:B------:R-:W-:Y:S02]  /*3240*/  F2FP.SATFINITE.E4M3.F32.PACK_AB_MERGE_C R39, RZ, R5, RZ ;  /* 0x00000005ff27723e */ /* 0x000fe400048070ff */
[----:B------:R-:W-:Y:S02]  /*3250*/  IADD3.X R31, R31, UR11, R37, P4, !PT ;  /* 0x0000000b1f1f7c10 */ /* 0x000fe4000a7fe425 */
[----:B------:R-:W-:Y:S01]  /*3260*/  PRMT R5, RZ, 0x7610, R5 ;  /* 0x00007610ff057816 */ /* 0x000fe20000000005 */
[----:B------:R1:W-:Y:S01]  /*3270*/  @!P2 STG.E.U8 desc[UR16][R14.64+0x1], R39 ;  /* 0x000001270e00a986 */ /* 0x0003e2000c101110 */
[----:B------:R-:W-:Y:S05]  /*3280*/  @P5 BRA `(.L_x_38) ;  /* 0x0000000000045947 */ /* 0x000fea0003800000 */
[----:B------:R3:W5:Y:S02]  /*3290*/  LDG.E.U8 R5, desc[UR16][R30.64] ;  /* 0x000000101e057981 */ /* 0x000764000c1e1100 */
.L_x_38:
[----:B------:R-:W-:Y:S05]  /*32a0*/  BSYNC B1 ;  /* 0x0000000000017941 */ /* 0x000fea0003800000 */
.L_x_37:
[----:B-----5:R-:W-:Y:S01]  /*32b0*/  LOP3.LUT R5, R5, 0xff, RZ, 0xc0, !PT ;  /* 0x000000ff05057812 */ /* 0x020fe200078ec0ff */
[----:B------:R-:W-:Y:S01]  /*32c0*/  BSSY B1, `(.L_x_39) ;  /* 0x000000b000017945 */ /* 0x000fe20003800000 */
[----:B------:R-:W-:Y:S02]  /*32d0*/  ISETP.LT.OR P2, PT, R33, 0x2, !P1 ;  /* 0x000000022100780c */ /* 0x000fe40004f41670 */
[----:B------:R-:W-:-:S05]  /*32e0*/  F2FP.F16.E4M3.UNPACK_B R5, R5 ;  /* 0x00000005ff05723e */ /* 0x000fca00020006ff */
[----:B------:R-:W-:Y:S01]  /*32f0*/  HADD2.F32 R36, -RZ, R5.H0_H0 ;  /* 0x20000005ff247230 */ /* 0x000fe20000004100 */
[----:B------:R-:W-:-:S04]  /*3300*/  PRMT R5, RZ, 0x7610, R5 ;  /* 0x00007610ff057816 */ /* 0x000fc80000000005 */
[----:B------:R-:W-:-:S04]  /*3310*/  FMUL R36, R36, R9 ;  /* 0x0000000924247220 */ /* 0x000fc80000400000 */
[----:B------:R-:W-:-:S05]  /*3320*/  FFMA R36, R143, R8, R36 ;  /* 0x000000088f247223 */ /* 0x000fca0000000024 */
[----:B------:R-:W-:-:S05]  /*3330*/  F2FP.SATFINITE.E4M3.F32.PACK_AB_MERGE_C R37, RZ, R36, RZ ;  /* 0x00000024ff25723e */ /* 0x000fca00048070ff */
[----:B------:R4:W-:Y:S01]  /*3340*/  @!P5 STG.E.U8 desc[UR16][R12.64], R37 ;  /* 0x000000250c00d986 */ /* 0x0009e2000c101110 */
[----:B------:R-:W-:Y:S05]  /*3350*/  @P2 BRA `(.L_x_40) ;  /* 0x0000000000042947 */ /* 0x000fea0003800000 */
[----:B------:R0:W5:Y:S02]  /*3360*/  LDG.E.U8 R5, desc[UR16][R30.64+0x1] ;  /* 0x000001101e057981 */ /* 0x000164000c1e1100 */
.L_x_40:
[----:B------:R-:W-:Y:S05]  /*3370*/  BSYNC B1 ;  /* 0x0000000000017941 */ /* 0x000fea0003800000 */
.L_x_39:
[----:B-----5:R-:W-:Y:S01]  /*3380*/  LOP3.LUT R5, R5, 0xff, RZ, 0xc0, !PT ;  /* 0x000000ff05057812 */ /* 0x020fe200078ec0ff */
[----:B------:R-:W-:Y:S01]  /*3390*/  BSSY B1, `(.L_x_41) ;  /* 0x000000b000017945 */ /* 0x000fe20003800000 */
[----:B------:R-:W-:Y:S02]  /*33a0*/  ISETP.LT.OR P4, PT, R33, 0x9, !P0 ;  /* 0x000000092100780c */ /* 0x000fe40004781670 */
[----:B------:R-:W-:-:S05]  /*33b0*/  F2FP.F16.E4M3.UNPACK_B R5, R5 ;  /* 0x00000005ff05723e */ /* 0x000fca00020006ff */
[----:B------:R-:W-:-:S05]  /*33c0*/  HADD2.F32 R36, -RZ, R5.H0_H0 ;  /* 0x20000005ff247230 */ /* 0x000fca0000004100 */
[----:B------:R-:W-:-:S04]  /*33d0*/  FMUL R5, R36, R9 ;  /* 0x0000000924057220 */ /* 0x000fc80000400000 */
[----:B------:R-:W-:-:S05]  /*33e0*/  FFMA R5, R138, R8, R5 ;  /* 0x000000088a057223 */ /* 0x000fca0000000005 */
[----:B----4-:R-:W-:Y:S02]  /*33f0*/  F2FP.SATFINITE.E4M3.F32.PACK_AB_MERGE_C R37, RZ, R5, RZ ;  /* 0x00000005ff25723e */ /* 0x010fe400048070ff */
[----:B------:R-:W-:-:S03]  /*3400*/  PRMT R5, RZ, 0x7610, R5 ;  /* 0x00007610ff057816 */ /* 0x000fc60000000005 */
[----:B------:R4:W-:Y:S01]  /*3410*/  @!P2 STG.E.U8 desc[UR16][R12.64+0x1], R37 ;  /* 0x000001250c00a986 */ /* 0x0009e2000c101110 */
[----:B------:R-:W-:Y:S05]  /*3420*/  @P4 BRA `(.L_x_42) ;  /* 0x0000000000044947 */ /* 0x000fea0003800000 */
[----:B------:R0:W5:Y:S02]  /*3430*/  LDG.E.U8 R5, desc[UR16][R28.64+0x8] ;  /* 0x000008101c057981 */ /* 0x000164000c1e1100 */
.L_x_42:
[----:B------:R-:W-:Y:S05]  /*3440*/  BSYNC B1 ;  /* 0x0000000000017941 */ /* 0x000fea0003800000 */
.L_x_41:
        /* <DEDUP_REMOVED lines=8> */
[----:B----4-:R-:W-:-:S05]  /*34d0*/  F2FP.SATFINITE.E4M3.F32.PACK_AB_MERGE_C R37, RZ, R36, RZ ;  /* 0x00000024ff25723e */ /* 0x010fca00048070ff */
[----:B------:R4:W-:Y:S01]  /*34e0*/  @!P4 STG.E.U8 desc[UR16][R14.64+0x8], R37 ;  /* 0x000008250e00c986 */ /* 0x0009e2000c101110 */
[----:B------:R-:W-:Y:S05]  /*34f0*/  @P2 BRA `(.L_x_44) ;  /* 0x0000000000042947 */ /* 0x000fea0003800000 */
[----:B------:R0:W5:Y:S02]  /*3500*/  LDG.E.U8 R5, desc[UR16][R28.64+0x9] ;  /* 0x000009101c057981 */ /* 0x000164000c1e1100 */
.L_x_44:
[----:B------:R-:W-:Y:S05]  /*3510*/  BSYNC B1 ;  /* 0x0000000000017941 */ /* 0x000fea0003800000 */
.L_x_43:
        /* <DEDUP_REMOVED lines=12> */
.L_x_46:
[----:B------:R-:W-:Y:S05]  /*35e0*/  BSYNC B1 ;  /* 0x0000000000017941 */ /* 0x000fea0003800000 */
.L_x_45:
        /* <DEDUP_REMOVED lines=12> */
.L_x_48:
[----:B------:R-:W-:Y:S05]  /*36b0*/  BSYNC B1 ;  /* 0x0000000000017941 */ /* 0x000fea0003800000 */
.L_x_47:
        /* <DEDUP_REMOVED lines=12> */
.L_x_50:
[----:B------:R-:W-:Y:S05]  /*3780*/  BSYNC B1 ;  /* 0x0000000000017941 */ /* 0x000fea0003800000 */
.L_x_49:
        /* <DEDUP_REMOVED lines=12> */
.L_x_52:
[----:B------:R-:W-:Y:S05]  /*3850*/  BSYNC B1 ;  /* 0x0000000000017941 */ /* 0x000fea0003800000 */
.L_x_51:
        /* <DEDUP_REMOVED lines=12> */
.L_x_54:
[----:B------:R-:W-:Y:S05]  /*3920*/  BSYNC B1 ;  /* 0x0000000000017941 */ /* 0x000fea0003800000 */
.L_x_53:
        /* <DEDUP_REMOVED lines=12> */
.L_x_56:
[----:B------:R-:W-:Y:S05]  /*39f0*/  BSYNC B1 ;  /* 0x0000000000017941 */ /* 0x000fea0003800000 */
.L_x_55:
        /* <DEDUP_REMOVED lines=12> */
.L_x_58:
[----:B------:R-:W-:Y:S05]  /*3ac0*/  BSYNC B1 ;  /* 0x0000000000017941 */ /* 0x000fea0003800000 */
.L_x_57:
        /* <DEDUP_REMOVED lines=12> */
.L_x_60:
[----:B------:R-:W-:Y:S05]  /*3b90*/  BSYNC B1 ;  /* 0x0000000000017941 */ /* 0x000fea0003800000 */
.L_x_59:
        /* <DEDUP_REMOVED lines=12> */
.L_x_62:
[----:B------:R-:W-:Y:S05]  /*3c60*/  BSYNC B1 ;  /* 0x0000000000017941 */ /* 0x000fea0003800000 */
.L_x_61:
        /* <DEDUP_REMOVED lines=12> */
.L_x_64:
[----:B------:R-:W-:Y:S05]  /*3d30*/  BSYNC B1 ;  /* 0x0000000000017941 */ /* 0x000fea0003800000 */
.L_x_63:
        /* <DEDUP_REMOVED lines=12> */
.L_x_66:
[----:B------:R-:W-:Y:S05]  /*3e00*/  BSYNC B1 ;  /* 0x0000000000017941 */ /* 0x000fea0003800000 */
.L_x_65:
        /* <DEDUP_REMOVED lines=12> */
.L_x_68:
[----:B------:R-:W-:Y:S05]  /*3ed0*/  BSYNC B1 ;  /* 0x0000000000017941 */ /* 0x000fea0003800000 */
.L_x_67:
        /* <DEDUP_REMOVED lines=12> */
.L_x_70:
[----:B------:R-:W-:Y:S05]  /*3fa0*/  BSYNC B1 ;  /* 0x0000000000017941 */ /* 0x000fea0003800000 */
.L_x_69:
        /* <DEDUP_REMOVED lines=12> */
.L_x_72:
[----:B------:R-:W-:Y:S05]  /*4070*/  BSYNC B1 ;  /* 0x0000000000017941 */ /* 0x000fea0003800000 */
.L_x_71:
        /* <DEDUP_REMOVED lines=12> */
.L_x_74:
[----:B------:R-:W-:Y:S05]  /*4140*/  BSYNC B1 ;  /* 0x0000000000017941 */ /* 0x000fea0003800000 */
.L_x_73:
        /* <DEDUP_REMOVED lines=12> */
.L_x_76:
[----:B------:R-:W-:Y:S05]  /*4210*/  BSYNC B1 ;  /* 0x0000000000017941 */ /* 0x000fea0003800000 */
.L_x_75:
        /* <DEDUP_REMOVED lines=12> */
.L_x_78:
[----:B------:R-:W-:Y:S05]  /*42e0*/  BSYNC B1 ;  /* 0x0000000000017941 */ /* 0x000fea0003800000 */
.L_x_77:
        /* <DEDUP_REMOVED lines=12> */
.L_x_80:
[----:B------:R-:W-:Y:S05]  /*43b0*/  BSYNC B1 ;  /* 0x0000000000017941 */ /* 0x000fea0003800000 */
.L_x_79:
        /* <DEDUP_REMOVED lines=12> */
.L_x_82:
[----:B------:R-:W-:Y:S05]  /*4480*/  BSYNC B1 ;  /* 0x0000000000017941 */ /* 0x000fea0003800000 */
.L_x_81:
        /* <DEDUP_REMOVED lines=12> */
.L_x_84:
[----:B------:R-:W-:Y:S05]  /*4550*/  BSYNC B1 ;  /* 0x0000000000017941 */ /* 0x000fea0003800000 */
.L_x_83:
        /* <DEDUP_REMOVED lines=12> */
.L_x_86:
[----:B------:R-:W-:Y:S05]  /*4620*/  BSYNC B1 ;  /* 0x0000000000017941 */ /* 0x000fea0003800000 */
.L_x_85:
        /* <DEDUP_REMOVED lines=12> */
.L_x_88:
[----:B------:R-:W-:Y:S05]  /*46f0*/  BSYNC B1 ;  /* 0x0000000000017941 */ /* 0x000fea0003800000 */
.L_x_87:
        /* <DEDUP_REMOVED lines=12> */
.L_x_90:
[----:B------:R-:W-:Y:S05]  /*47c0*/  BSYNC B1 ;  /* 0x0000000000017941 */ /* 0x000fea0003800000 */
.L_x_89:
        /* <DEDUP_REMOVED lines=12> */
.L_x_92:
[----:B------:R-:W-:Y:S05]  /*4890*/  BSYNC B1 ;  /* 0x0000000000017941 */ /* 0x000fea0003800000 */
.L_x_91:
[----:B-----5:R-:W-:Y:S01]  /*48a0*/  LOP3.LUT R5, R5, 0xff, RZ, 0xc0, !PT ;  /* 0x000000ff05057812 */ /* 0x020fe200078ec0ff */
[----:B------:R-:W-:Y:S01]  /*48b0*/  BSSY B1, `(.L_x_93) ;  /* 0x000000b000017945 */ /* 0x000fe20003800000 */
[----:B------:R-:W-:Y:S02]  /*48c0*/  ISETP.LT.OR P2, PT, R33, 0x39, !P1 ;  /* 0x000000392100780c */ /* 0x000fe40004f41670 */
[----:B------:R-:W-:-:S05]  /*48d0*/  F2FP.F16.E4M3.UNPACK_B R5, R5 ;  /* 0x00000005ff05723e */ /* 0x000fca00020006ff */
[----:B0-2---:R-:W-:-:S05]  /*48e0*/  HADD2.F32 R28, -RZ, R5.H0_H0 ;  /* 0x20000005ff1c7230 */ /* 0x005fca0000004100 */
[----:B------:R-:W-:-:S04]  /*48f0*/  FMUL R5, R28, R9 ;  /* 0x000000091c057220 */ /* 0x000fc80000400000 */
[----:B------:R-:W-:-:S05]  /*4900*/  FFMA R5, R112, R8, R5 ;  /* 0x0000000870057223 */ /* 0x000fca0000000005 */
[----:B------:R-:W-:Y:S02]  /*4910*/  F2FP.SATFINITE.E4M3.F32.PACK_AB_MERGE_C R29, RZ, R5, RZ ;  /* 0x00000005ff1d723e */ /* 0x000fe400048070ff */
[----:B------:R-:W-:-:S03]  /*4920*/  PRMT R5, RZ, 0x7610, R5 ;  /* 0x00007610ff057816 */ /* 0x000fc60000000005 */
[----:B------:R0:W-:Y:S01]  /*4930*/  @!P0 STG.E.U8 desc[UR16][R14.64+0x39], R29 ;  /* 0x0000391d0e008986 */ /* 0x0001e2000c101110 */
[----:B------:R-:W-:Y:S05]  /*4940*/  @P2 BRA `(.L_x_94) ;  /* 0x0000000000042947 */ /* 0x000fea0003800000 */
[----:B------:R2:W5:Y:S02]  /*4950*/  LDG.E.U8 R5, desc[UR16][R30.64+0x38] ;  /* 0x000038101e057981 */ /* 0x000564000c1e1100 */
.L_x_94:
[----:B------:R-:W-:Y:S05]  /*4960*/  BSYNC B1 ;  /* 0x0000000000017941 */ /* 0x000fea0003800000 */
.L_x_93:
[----:B-----5:R-:W-:Y:S01]  /*4970*/  LOP3.LUT R5, R5, 0xff, RZ, 0xc0, !PT ;  /* 0x000000ff05057812 */ /* 0x020fe200078ec0ff */
[----:B------:R-:W-:Y:S01]  /*4980*/  BSSY B1, `(.L_x_95) ;  /* 0x000000b000017945 */ /* 0x000fe20003800000 */
[----:B------:R-:W-:Y:S02]  /*4990*/  ISETP.LT.OR P1, PT, R33, 0x3a, !P1 ;  /* 0x0000003a2100780c */ /* 0x000fe40004f21670 */
[----:B------:R-:W-:-:S05]  /*49a0*/  F2FP.F16.E4M3.UNPACK_B R5, R5 ;  /* 0x00000005ff05723e */ /* 0x000fca00020006ff */
[----:B01--4-:R-:W-:Y:S01]  /*49b0*/  HADD2.F32 R14, -RZ, R5.H0_H0 ;  /* 0x20000005ff0e7230 */ /* 0x013fe20000004100 */
[----:B------:R-:W-:-:S04]  /*49c0*/  PRMT R5, RZ, 0x7610, R5 ;  /* 0x00007610ff057816 */ /* 0x000fc80000000005 */
[----:B------:R-:W-:-:S04]  /*49d0*/  FMUL R14, R14, R9 ;  /* 0x000000090e0e7220 */ /* 0x000fc80000400000 */
[----:B------:R-:W-:-:S05]  /*49e0*/  FFMA R14, R115, R8, R14 ;  /* 0x00000008730e7223 */ /* 0x000fca000000000e */
[----:B------:R-:W-:-:S05]  /*49f0*/  F2FP.SATFINITE.E4M3.F32.PACK_AB_MERGE_C R15, RZ, R14, RZ ;  /* 0x0000000eff0f723e */ /* 0x000fca00048070ff */
[----:B------:R0:W-:Y:S01]  /*4a00*/  @!P2 STG.E.U8 desc[UR16][R12.64+0x38], R15 ;  /* 0x0000380f0c00a986 */ /* 0x0001e2000c101110 */
[----:B------:R-:W-:Y:S05]  /*4a10*/  @P1 BRA `(.L_x_96) ;  /* 0x0000000000041947 */ /* 0x000fea0003800000 */
[----:B------:R1:W5:Y:S02]  /*4a20*/  LDG.E.U8 R5, desc[UR16][R30.64+0x39] ;  /* 0x000039101e057981 */ /* 0x000364000c1e1100 */
.L_x_96:
[----:B------:R-:W-:Y:S05]  /*4a30*/  BSYNC B1 ;  /* 0x0000000000017941 */ /* 0x000fea0003800000 */
.L_x_95:
[----:B-----5:R-:W-:Y:S01]  /*4a40*/  LOP3.LUT R5, R5, 0xff, RZ, 0xc0, !PT ;  /* 0x000000ff05057812 */ /* 0x020fe200078ec0ff */
[----:B------:R-:W-:Y:S01]  /*4a50*/  BSSY B1, `(.L_x_97) ;  /* 0x0000013000017945 */ /* 0x000fe20003800000 */
[----:B------:R-:W-:Y:S02]  /*4a60*/  IADD3 R29, P0, R35, 0x80, RZ ;  /* 0x00000080231d7810 */ /* 0x000fe40007f1e0ff */
[----:B------:R-:W-:-:S03]  /*4a70*/  F2FP.F16.E4M3.UNPACK_B R5, R5 ;  /* 0x00000005ff05723e */ /* 0x000fc600020006ff */
[----:B0-----:R-:W-:Y:S01]  /*4a80*/  IMAD.X R15, RZ, RZ, R25, P0 ;  /* 0x000000ffff0f7224 */ /* 0x001fe200000e0619 */
        /* <DEDUP_REMOVED lines=9> */
[----:B-123--:R-:W-:Y:S02]  /*4b20*/  F2FP.SATFINITE.E4M3.F32.PACK_AB_MERGE_C R31, RZ, R5, RZ ;  /* 0x00000005ff1f723e */ /* 0x00efe400048070ff */
[----:B------:R-:W-:Y:S02]  /*4b30*/  IADD3.X R15, R15, UR11, R29, P2, !PT ;  /* 0x0000000b0f0f7c10 */ /* 0x000fe400097fe41d */
[----:B------:R-:W-:Y:S01]  /*4b40*/  PRMT R5, RZ, 0x7610, R5 ;  /* 0x00007610ff057816 */ /* 0x000fe20000000005 */
[----:B------:R0:W-:Y:S01]  /*4b50*/  @!P1 STG.E.U8 desc[UR16][R12.64+0x39], R31 ;  /* 0x0000391f0c009986 */ /* 0x0001e2000c101110 */
[----:B------:R-:W-:Y:S05]  /*4b60*/  @P4 BRA `(.L_x_98) ;  /* 0x0000000000044947 */ /* 0x000fea0003800000 */
[----:B------:R1:W5:Y:S02]  /*4b70*/  LDG.E.U8 R5, desc[UR16][R14.64] ;  /* 0x000000100e057981 */ /* 0x000364000c1e1100 */
.L_x_98:
[----:B------:R-:W-:Y:S05]  /*4b80*/  BSYNC B1 ;  /* 0x0000000000017941 */ /* 0x000fea0003800000 */
.L_x_97:
[----:B-----5:R-:W-:Y:S01]  /*4b90*/  LOP3.LUT R5, R5, 0xff, RZ, 0xc0, !PT ;  /* 0x000000ff05057812 */ /* 0x020fe200078ec0ff */
[----:B------:R-:W-:Y:S01]  /*4ba0*/  BSSY B1, `(.L_x_99) ;  /* 0x000000b000017945 */ /* 0x000fe20003800000 */
[----:B------:R-:W-:Y:S02]  /*4bb0*/  ISETP.LT.OR P2, PT, R33, 0x2, !P0 ;  /* 0x000000022100780c */ /* 0x000fe40004741670 */
[----:B------:R-:W-:-:S05]  /*4bc0*/  F2FP.F16.E4M3.UNPACK_B R5, R5 ;  /* 0x00000005ff05723e */ /* 0x000fca00020006ff */
[----:B0-----:R-:W-:Y:S01]  /*4bd0*/  HADD2.F32 R12, -RZ, R5.H0_H0 ;  /* 0x20000005ff0c7230 */ /* 0x001fe20000004100 */
[----:B------:R-:W-:-:S04]  /*4be0*/  PRMT R5, RZ, 0x7610, R5 ;  /* 0x00007610ff057816 */ /* 0x000fc80000000005 */
[----:B------:R-:W-:-:S04]  /*4bf0*/  FMUL R12, R12, R9 ;  /* 0x000000090c0c7220 */ /* 0x000fc80000400000 */
[----:B------:R-:W-:-:S05]  /*4c00*/  FFMA R12, R113, R8, R12 ;  /* 0x00000008710c7223 */ /* 0x000fca000000000c */
[----:B------:R-:W-:-:S05]  /*4c10*/  F2FP.SATFINITE.E4M3.F32.PACK_AB_MERGE_C R13, RZ, R12, RZ ;  /* 0x0000000cff0d723e */ /* 0x000fca00048070ff */
[----:B------:R0:W-:Y:S01]  /*4c20*/  @!P4 STG.E.U8 desc[UR16][R10.64], R13 ;  /* 0x0000000d0a00c986 */ /* 0x0001e2000c101110 */
[----:B------:R-:W-:Y:S05]  /*4c30*/  @P2 BRA `(.L_x_100) ;  /* 0x0000000000042947 */ /* 0x000fea0003800000 */
[----:B------:R2:W5:Y:S02]  /*4c40*/  LDG.E.U8 R5, desc[UR16][R14.64+0x1] ;  /* 0x000001100e057981 */ /* 0x000564000c1e1100 */
.L_x_100:
[----:B------:R-:W-:Y:S05]  /*4c50*/  BSYNC B1 ;  /* 0x0000000000017941 */ /* 0x000fea0003800000 */
.L_x_99:
[----:B-----5:R-:W-:Y:S01]  /*4c60*/  LOP3.LUT R5, R5, 0xff, RZ, 0xc0, !PT ;  /* 0x000000ff05057812 */ /* 0x020fe200078ec0ff */
[----:B------:R-:W-:Y:S01]  /*4c70*/  BSSY B1, `(.L_x_101) ;  /* 0x0000013000017945 */ /* 0x000fe20003800000 */
[----:B------:R-:W-:Y:S02]  /*4c80*/  IADD3 R35, P1, R35, 0x88, RZ ;  /* 0x0000008823237810 */ /* 0x000fe40007f3e0ff */
[----:B------:R-:W-:-:S03]  /*4c90*/  F2FP.F16.E4M3.UNPACK_B R5, R5 ;  /* 0x00000005ff05723e */ /* 0x000fc600020006ff */
[----:B------:R-:W-:Y:S01]  /*4ca0*/  IMAD.X R24, RZ, RZ, R25, P1 ;  /* 0x000000ffff187224 */ /* 0x000fe200008e0619 */
[----:B------:R-:W-:Y:S01]  /*4cb0*/  ISETP.GE.AND P1, PT, R34, 0x89, PT ;  /* 0x000000892200780c */ /* 0x000fe20003f26270 */
[----:B------:R-:W-:Y:S02]  /*4cc0*/  HADD2.F32 R12, -RZ, R5.H0_H0 ;  /* 0x20000005ff0c7230 */ /* 0x000fe40000004100 */
[----:B------:R-:W-:Y:S01]  /*4cd0*/  IMAD R24, R24, UR6, RZ ;  /* 0x0000000618187c24 */ /* 0x000fe2000f8e02ff */
[----:B------:R-:W-:Y:S01]  /*4ce0*/  ISETP.LT.OR P5, PT, R33, 0x1, !P1 ;  /* 0x000000012100780c */ /* 0x000fe20004fa1670 */
[----:B------:R-:W-:-:S04]  /*4cf0*/  IMAD.WIDE.U32 R26, R35, UR6, R26 ;  /* 0x00000006231a7c25 */ /* 0x000fc8000f8e001a */
[----:B------:R-:W-:Y:S01]  /*4d00*/  FMUL R5, R12, R9 ;  /* 0x000000090c057220 */ /* 0x000fe20000400000 */
[----:B------:R-:W-:-:S03]  /*4d10*/  IMAD R35, R35, UR7, R24 ;  /* 0x0000000723237c24 */ /* 0x000fc6000f8e0218 */
[----:B------:R-:W-:Y:S01]  /*4d20*/  FFMA R5, R108, R8, R5 ;  /* 0x000000086c057223 */ /* 0x000fe20000000005 */
[----:B------:R-:W-:-:S04]  /*4d30*/  IADD3 R12, P4, R26, UR10, RZ ;  /* 0x0000000a1a0c7c10 */ /* 0x000fc8000ff9e0ff */
[----:B------:R-:W-:Y:S02]  /*4d40*/  F2FP.SATFINITE.E4M3.F32.PACK_AB_MERGE_C R25, RZ, R5, RZ ;  /* 0x00000005ff19723e */ /* 0x000fe400048070ff */
[----:B0-----:R-:W-:Y:S02]  /*4d50*/  IADD3.X R13, R27, UR11, R35, P4, !PT ;  /* 0x0000000b1b0d7c10 */ /* 0x001fe4000a7fe423 */
[----:B------:R-:W-:Y:S01]  /*4d60*/  PRMT R5, RZ, 0x7610, R5 ;  /* 0x00007610ff057816 */ /* 0x000fe20000000005 */
[----:B------:R0:W-:Y:S01]  /*4d70*/  @!P2 STG.E.U8 desc[UR16][R10.64+0x1], R25 ;  /* 0x000001190a00a986 */ /* 0x0001e2000c101110 */
[----:B------:R-:W-:Y:S05]  /*4d80*/  @P5 BRA `(.L_x_102) ;  /* 0x0000000000045947 */ /* 0x000fea0003800000 */
[----:B------:R3:W5:Y:S02]  /*4d90*/  LDG.E.U8 R5, desc[UR16][R12.64] ;  /* 0x000000100c057981 */ /* 0x000764000c1e1100 */
.L_x_102:
[----:B------:R-:W-:Y:S05]  /*4da0*/  BSYNC B1 ;  /* 0x0000000000017941 */ /* 0x000fea0003800000 */
.L_x_101:
        /* <DEDUP_REMOVED lines=8> */
[----:B0-----:R-:W-:-:S05]  /*4e30*/  F2FP.SATFINITE.E4M3.F32.PACK_AB_MERGE_C R25, RZ, R24, RZ ;  /* 0x00000018ff19723e */ /* 0x001fca00048070ff */
[----:B------:R0:W-:Y:S01]  /*4e40*/  @!P5 STG.E.U8 desc[UR16][R6.64], R25 ;  /* 0x000000190600d986 */ /* 0x0001e2000c101110 */
[----:B------:R-:W-:Y:S05]  /*4e50*/  @P2 BRA `(.L_x_104) ;  /* 0x0000000000042947 */ /* 0x000fea0003800000 */
[----:B------:R4:W5:Y:S02]  /*4e60*/  LDG.E.U8 R5, desc[UR16][R12.64+0x1] ;  /* 0x000001100c057981 */ /* 0x000964000c1e1100 */
.L_x_104:
[----:B------:R-:W-:Y:S05]  /*4e70*/  BSYNC B1 ;  /* 0x0000000000017941 */ /* 0x000fea0003800000 */
.L_x_103:
[----:B-----5:R-:W-:Y:S01]  /*4e80*/  LOP3.LUT R5, R5, 0xff, RZ, 0xc0, !PT ;  /* 0x000000ff05057812 */ /* 0x020fe200078ec0ff */
[----:B------:R-:W-:Y:S01]  /*4e90*/  BSSY B1, `(.L_x_105) ;  /* 0x000000b000017945 */ /* 0x000fe20003800000 */
[----:B------:R-:W-:Y:S02]  /*4ea0*/  ISETP.LT.OR P4, PT, R33, 0x9, !P0 ;  /* 0x000000092100780c */ /* 0x000fe40004781670 */
[----:B------:R-:W-:-:S05]  /*4eb0*/  F2FP.F16.E4M3.UNPACK_B R5, R5 ;  /* 0x00000005ff05723e */ /* 0x000fca00020006ff */
[----:B------:R-:W-:-:S05]  /*4ec0*/  HADD2.F32 R24, -RZ, R5.H0_H0 ;  /* 0x20000005ff187230 */ /* 0x000fca0000004100 */
[----:B------:R-:W-:-:S04]  /*4ed0*/  FMUL R5, R24, R9 ;  /* 0x0000000918057220 */ /* 0x000fc80000400000 */
[----:B------:R-:W-:-:S05]  /*4ee0*/  FFMA R5, R106, R8, R5 ;  /* 0x000000086a057223 */ /* 0x000fca0000000005 */
[----:B0-----:R-:W-:Y:S02]  /*4ef0*/  F2FP.SATFINITE.E4M3.F32.PACK_AB_MERGE_C R25, RZ, R5, RZ ;  /* 0x00000005ff19723e */ /* 0x001fe400048070ff */
[----:B------:R-:W-:-:S03]  /*4f00*/  PRMT R5, RZ, 0x7610, R5 ;  /* 0x00007610ff057816 */ /* 0x000fc60000000005 */
[----:B------:R0:W-:Y:S01]  /*4f10*/  @!P2 STG.E.U8 desc[UR16][R6.64+0x1], R25 ;  /* 0x000001190600a986 */ /* 0x0001e2000c101110 */
[----:B------:R-:W-:Y:S05]  /*4f20*/  @P4 BRA `(.L_x_106) ;  /* 0x0000000000044947 */ /* 0x000fea0003800000 */
[----:B------:R0:W5:Y:S02]  /*4f30*/  LDG.E.U8 R5, desc[UR16][R14.64+0x8] ;  /* 0x000008100e057981 */ /* 0x000164000c1e1100 */
.L_x_106:
[----:B------:R-:W-:Y:S05]  /*4f40*/  BSYNC B1 ;  /* 0x0000000000017941 */ /* 0x000fea0003800000 */
.L_x_105:
        /* <DEDUP_REMOVED lines=12> */
.L_x_108:
[----:B------:R-:W-:Y:S05]  /*5010*/  BSYNC B1 ;  /* 0x0000000000017941 */ /* 0x000fea0003800000 */
.L_x_107:
        /* <DEDUP_REMOVED lines=12> */
.L_x_110:
[----:B------:R-:W-:Y:S05]  /*50e0*/  BSYNC B1 ;  /* 0x0000000000017941 */ /* 0x000fea0003800000 */
.L_x_109:
        /* <DEDUP_REMOVED lines=12> */
.L_x_112:
[----:B------:R-:W-:Y:S05]  /*51b0*/  BSYNC B1 ;  /* 0x0000000000017941 */ /* 0x000fea0003800000 */
.L_x_111:
        /* <DEDUP_REMOVED lines=12> */
.L_x_114:
[----:B------:R-:W-:Y:S05]  /*5280*/  BSYNC B1 ;  /* 0x0000000000017941 */ /* 0x000fea0003800000 */
.L_x_113:
        /* <DEDUP_REMOVED lines=12> */
.L_x_116:
[----:B------:R-:W-:Y:S05]  /*5350*/  BSYNC B1 ;  /* 0x0000000000017941 */ /* 0x000fea0003800000 */
.L_x_115:
        /* <DEDUP_REMOVED lines=12> */
.L_x_118:
[----:B------:R-:W-:Y:S05]  /*5420*/  BSYNC B1 ;  /* 0x0000000000017941 */ /* 0x000fea0003800000 */
.L_x_117:
        /* <DEDUP_REMOVED lines=12> */
.L_x_120:
[----:B------:R-:W-:Y:S05]  /*54f0*/  BSYNC B1 ;  /* 0x0000000000017941 */ /* 0x000fea0003800000 */
.L_x_119:
        /* <DEDUP_REMOVED lines=12> */
.L_x_122:
[----:B------:R-:W-:Y:S05]  /*55c0*/  BSYNC B1 ;  /* 0x0000000000017941 */ /* 0x000fea0003800000 */
.L_x_121:
        /* <DEDUP_REMOVED lines=12> */
.L_x_124:
[----:B------:R-:W-:Y:S05]  /*5690*/  BSYNC B1 ;  /* 0x0000000000017941 */ /* 0x000fea0003800000 */
.L_x_123:
        /* <DEDUP_REMOVED lines=12> */
.L_x_126:
[----:B------:R-:W-:Y:S05]  /*5760*/  BSYNC B1 ;  /* 0x0000000000017941 */ /* 0x000fea0003800000 */
.L_x_125:
        /* <DEDUP_REMOVED lines=12> */
.L_x_128:
[----:B------:R-:W-:Y:S05]  /*5830*/  BSYNC B1 ;  /* 0x0000000000017941 */ /* 0x000fea0003800000 */
.L_x_127:
        /* <DEDUP_REMOVED lines=12> */
.L_x_130:
[----:B------:R-:W-:Y:S05]  /*5900*/  BSYNC B1 ;  /* 0x0000000000017941 */ /* 0x000fea0003800000 */
.L_x_129:
        /* <DEDUP_REMOVED lines=12> */
.L_x_132:
[----:B------:R-:W-:Y:S05]  /*59d0*/  BSYNC B1 ;  /* 0x0000000000017941 */ /* 0x000fea0003800000 */
.L_x_131:
        /* <DEDUP_REMOVED lines=12> */
.L_x_134:
[----:B------:R-:W-:Y:S05]  /*5aa0*/  BSYNC B1 ;  /* 0x0000000000017941 */ /* 0x000fea0003800000 */
.L_x_133:
        /* <DEDUP_REMOVED lines=12> */
.L_x_136:
[----:B------:R-:W-:Y:S05]  /*5b70*/  BSYNC B1 ;  /* 0x0000000000017941 */ /* 0x000fea0003800000 */
.L_x_135:
        /* <DEDUP_REMOVED lines=12> */
.L_x_138:
[----:B------:R-:W-:Y:S05]  /*5c40*/  BSYNC B1 ;  /* 0x0000000000017941 */ /* 0x000fea0003800000 */
.L_x_137:
        /* <DEDUP_REMOVED lines=12> */
.L_x_140:
[----:B------:R-:W-:Y:S05]  /*5d10*/  BSYNC B1 ;  /* 0x0000000000017941 */ /* 0x000fea0003800000 */
.L_x_139:
        /* <DEDUP_REMOVED lines=12> */
.L_x_142:
[----:B------:R-:W-:Y:S05]  /*5de0*/  BSYNC B1 ;  /* 0x0000000000017941 */ /* 0x000fea0003800000 */
.L_x_141:
        /* <DEDUP_REMOVED lines=12> */
.L_x_144:
[----:B------:R-:W-:Y:S05]  /*5eb0*/  BSYNC B1 ;  /* 0x0000000000017941 */ /* 0x000fea0003800000 */
.L_x_143:
        /* <DEDUP_REMOVED lines=12> */
.L_x_146:
[----:B------:R-:W-:Y:S05]  /*5f80*/  BSYNC B1 ;  /* 0x0000000000017941 */ /* 0x000fea0003800000 */
.L_x_145:
        /* <DEDUP_REMOVED lines=12> */
.L_x_148:
[----:B------:R-:W-:Y:S05]  /*6050*/  BSYNC B1 ;  /* 0x0000000000017941 */ /* 0x000fea0003800000 */
.L_x_147:
        /* <DEDUP_REMOVED lines=12> */
.L_x_150:
[----:B------:R-:W-:Y:S05]  /*6120*/  BSYNC B1 ;  /* 0x0000000000017941 */ /* 0x000fea0003800000 */
.L_x_149:
        /* <DEDUP_REMOVED lines=12> */
.L_x_152:
[----:B------:R-:W-:Y:S05]  /*61f0*/  BSYNC B1 ;  /* 0x0000000000017941 */ /* 0x000fea0003800000 */
.L_x_151:
        /* <DEDUP_REMOVED lines=12> */
.L_x_154:
[----:B------:R-:W-:Y:S05]  /*62c0*/  BSYNC B1 ;  /* 0x0000000000017941 */ /* 0x000fea0003800000 */
.L_x_153:
        /* <DEDUP_REMOVED lines=12> */
.L_x_156:
[----:B------:R-:W-:Y:S05]  /*6390*/  BSYNC B1 ;  /* 0x0000000000017941 */ /* 0x000fea0003800000 */
.L_x_155:
[----:B-----5:R-:W-:Y:S01]  /*63a0*/  LOP3.LUT R5, R5, 0xff, RZ, 0xc0, !PT ;  /* 0x000000ff05057812 */ /* 0x020fe200078ec0ff */
[----:B------:R-:W-:Y:S01]  /*63b0*/  BSSY B1, `(.L_x_157) ;  /* 0x000000b000017945 */ /* 0x000fe20003800000 */
[----:B------:R-:W-:Y:S02]  /*63c0*/  ISETP.LT.OR P2, PT, R33, 0x39, !P1 ;  /* 0x000000392100780c */ /* 0x000fe40004f41670 */
[----:B------:R-:W-:-:S05]  /*63d0*/  F2FP.F16.E4M3.UNPACK_B R5, R5 ;  /* 0x00000005ff05723e */ /* 0x000fca00020006ff */
[----:B012---:R-:W-:-:S05]  /*63e0*/  HADD2.F32 R14, -RZ, R5.H0_H0 ;  /* 0x20000005ff0e7230 */ /* 0x007fca0000004100 */
[----:B------:R-:W-:-:S04]  /*63f0*/  FMUL R5, R14, R9 ;  /* 0x000000090e057220 */ /* 0x000fc80000400000 */
[----:B------:R-:W-:-:S05]  /*6400*/  FFMA R5, R16, R8, R5 ;  /* 0x0000000810057223 */ /* 0x000fca0000000005 */
[----:B------:R-:W-:Y:S02]  /*6410*/  F2FP.SATFINITE.E4M3.F32.PACK_AB_MERGE_C R15, RZ, R5, RZ ;  /* 0x00000005ff0f723e */ /* 0x000fe400048070ff */
[----:B------:R-:W-:-:S03]  /*6420*/  PRMT R5, RZ, 0x7610, R5 ;  /* 0x00007610ff057816 */ /* 0x000fc60000000005 */
[----:B------:R0:W-:Y:S01]  /*6430*/  @!P0 STG.E.U8 desc[UR16][R10.64+0x39], R15 ;  /* 0x0000390f0a008986 */ /* 0x0001e2000c101110 */
[----:B------:R-:W-:Y:S05]  /*6440*/  @P2 BRA `(.L_x_158) ;  /* 0x0000000000042947 */ /* 0x000fea0003800000 */
[----:B------:R1:W5:Y:S02]  /*6450*/  LDG.E.U8 R5, desc[UR16][R12.64+0x38] ;  /* 0x000038100c057981 */ /* 0x000364000c1e1100 */
.L_x_158:
[----:B------:R-:W-:Y:S05]  /*6460*/  BSYNC B1 ;  /* 0x0000000000017941 */ /* 0x000fea0003800000 */
.L_x_157:
        /* <DEDUP_REMOVED lines=12> */
.L_x_160:
[----:B------:R-:W-:Y:S05]  /*6530*/  BSYNC B1 ;  /* 0x0000000000017941 */ /* 0x000fea0003800000 */
.L_x_159:
[----:B------:R-:W-:Y:S05]  /*6540*/  @P1 BRA `(.L_x_161) ;  /* 0x0000001000301947 */ /* 0x000fea0003800000 */
[----:B-----5:R-:W-:-:S04]  /*6550*/  LOP3.LUT R5, R5, 0xff, RZ, 0xc0, !PT ;  /* 0x000000ff05057812 */ /* 0x020fc800078ec0ff */
[----:B------:R-:W-:-:S05]  /*6560*/  F2FP.F16.E4M3.UNPACK_B R5, R5 ;  /* 0x00000005ff05723e */ /* 0x000fca00020006ff */
[----:B------:R-:W-:-:S05]  /*6570*/  HADD2.F32 R10, -RZ, R5.H0_H0 ;  /* 0x20000005ff0a7230 */ /* 0x000fca0000004100 */
[----:B------:R-:W-:-:S04]  /*6580*/  FMUL R5, R10, R9 ;  /* 0x000000090a057220 */ /* 0x000fc80000400000 */
[----:B------:R-:W-:-:S05]  /*6590*/  FFMA R5, R18, R8, R5 ;  /* 0x0000000812057223 */ /* 0x000fca0000000005 */
[----:B------:R-:W-:-:S05]  /*65a0*/  F2FP.SATFINITE.E4M3.F32.PACK_AB_MERGE_C R5, RZ, R5, RZ ;  /* 0x00000005ff05723e */ /* 0x000fca00048070ff */
[----:B------:R0:W-:Y:S01]  /*65b0*/  STG.E.U8 desc[UR16][R6.64+0x39], R5 ;  /* 0x0000390506007986 */ /* 0x0001e2000c101110 */
[----:B------:R-:W-:Y:S05]  /*65c0*/  BRA `(.L_x_161) ;  /* 0x0000001000107947 */ /* 0x000fea0003800000 */
.L_x_32:
[C---:B------:R-:W-:Y:S01]  /*65d0*/  ISETP.GE.AND P0, PT, R34.reuse, 0x1, PT ;  /* 0x000000012200780c */ /* 0x040fe20003f06270 */
[-C--:B--2---:R-:W-:Y:S01]  /*65e0*/  FMUL R145, R145, R8.reuse ;  /* 0x0000000891917220 */ /* 0x084fe20000400000 */
[----:B------:R-:W-:Y:S01]  /*65f0*/  ISETP.GE.AND P2, PT, R34, 0x9, PT ;  /* 0x000000092200780c */ /* 0x000fe20003f46270 */
[-C--:B------:R-:W-:Y:S01]  /*6600*/  FMUL R140, R140, R8.reuse ;  /* 0x000000088c8c7220 */ /* 0x080fe20000400000 */
[----:B------:R-:W-:Y:S01]  /*6610*/  ISETP.LT.OR P1, PT, R33, 0x1, !P0 ;  /* 0x000000012100780c */ /* 0x000fe20004721670 */
[-C--:B------:R-:W-:Y:S01]  /*6620*/  FMUL R143, R143, R8.reuse ;  /* 0x000000088f8f7220 */ /* 0x080fe20000400000 */
[----:B------:R-:W-:Y:S01]  /*6630*/  F2FP.SATFINITE.E4M3.F32.PACK_AB_MERGE_C R145, RZ, R145, RZ ;  /* 0x00000091ff91723e */ /* 0x000fe200048070ff */
[-C--:B------:R-:W-:Y:S01]  /*6640*/  FMUL R138, R138, R8.reuse ;  /* 0x000000088a8a7220 */ /* 0x080fe20000400000 */
[----:B------:R-:W-:Y:S01]  /*6650*/  ISETP.LT.OR P4, PT, R33, 0x2, !P0 ;  /* 0x000000022100780c */ /* 0x000fe20004781670 */
[-C--:B------:R-:W-:Y:S01]  /*6660*/  FMUL R141, R141, R8.reuse ;  /* 0x000000088d8d7220 */ /* 0x080fe20000400000 */
[C---:B------:R-:W-:Y:S01]  /*6670*/  ISETP.LT.OR P5, PT, R33.reuse, 0x1, !P2 ;  /* 0x000000012100780c */ /* 0x040fe200057a1670 */
[-C--:B------:R-:W-:Y:S01]  /*6680*/  FMUL R136, R136, R8.reuse ;  /* 0x0000000888887220 */ /* 0x080fe20000400000 */
[----:B------:R-:W-:Y:S01]  /*6690*/  ISETP.LT.OR P6, PT, R33, 0x2, !P2 ;  /* 0x000000022100780c */ /* 0x000fe200057c1670 */
[----:B------:R-:W-:Y:S01]  /*66a0*/  FMUL R139, R139, R8 ;  /* 0x000000088b8b7220 */ /* 0x000fe20000400000 */
[----:B------:R-:W-:Y:S01]  /*66b0*/  F2FP.SATFINITE.E4M3.F32.PACK_AB_MERGE_C R5, RZ, R140, RZ ;  /* 0x0000008cff05723e */ /* 0x000fe200048070ff */
[-C--:B------:R-:W-:Y:S01]  /*66c0*/  FMUL R134, R134, R8.reuse ;  /* 0x0000000886867220 */ /* 0x080fe20000400000 */
[----:B------:R-:W-:Y:S01]  /*66d0*/  F2FP.SATFINITE.E4M3.F32.PACK_AB_MERGE_C R143, RZ, R143, RZ ;  /* 0x0000008fff8f723e */ /* 0x000fe200048070ff */
[----:B------:R-:W-:Y:S01]  /*66e0*/  @!P1 STG.E.U8 desc[UR16][R14.64], R145 ;  /* 0x000000910e009986 */ /* 0x000fe2000c101110 */
[----:B------:R-:W-:Y:S01]  /*66f0*/  ISETP.LT.OR P1, PT, R33, 0x9, !P0 ;  /* 0x000000092100780c */ /* 0x000fe20004721670 */
[----:B------:R-:W-:Y:S01]  /*6700*/  FMUL R137, R137, R8 ;  /* 0x0000000889897220 */ /* 0x000fe20000400000 */
[----:B------:R-:W-:Y:S01]  /*6710*/  F2FP.SATFINITE.E4M3.F32.PACK_AB_MERGE_C R25, RZ, R138, RZ ;  /* 0x0000008aff19723e */ /* 0x000fe200048070ff */
[----:B------:R0:W-:Y:S01]  /*6720*/  @!P4 STG.E.U8 desc[UR16][R14.64+0x1], R5 ;  /* 0x000001050e00c986 */ /* 0x0001e2000c101110 */
[----:B------:R-:W-:Y:S01]  /*6730*/  F2FP.SATFINITE.E4M3.F32.PACK_AB_MERGE_C R141, RZ, R141, RZ ;  /* 0x0000008dff8d723e */ /* 0x000fe200048070ff */
[-C--:B------:R-:W-:Y:S01]  /*6740*/  FMUL R132, R132, R8.reuse ;  /* 0x0000000884847220 */ /* 0x080fe20000400000 */
[C---:B------:R-:W-:Y:S01]  /*6750*/  ISETP.LT.OR P4, PT, R33.reuse, 0xa, !P0 ;  /* 0x0000000a2100780c */ /* 0x040fe20004781670 */
[----:B------:R-:W-:Y:S01]  /*6760*/  @!P5 STG.E.U8 desc[UR16][R12.64], R143 ;  /* 0x0000008f0c00d986 */ /* 0x000fe2000c101110 */
[----:B------:R-:W-:Y:S01]  /*6770*/  ISETP.LT.OR P5, PT, R33, 0x9, !P2 ;  /* 0x000000092100780c */ /* 0x000fe200057a1670 */
[-C--:B------:R-:W-:Y:S01]  /*6780*/  FMUL R135, R135, R8.reuse ;  /* 0x0000000887877220 */ /* 0x080fe20000400000 */
[----:B------:R-:W-:Y:S01]  /*6790*/  F2FP.SATFINITE.E4M3.F32.PACK_AB_MERGE_C R139, RZ, R139, RZ ;  /* 0x0000008bff8b723e */ /* 0x000fe200048070ff */
[----:B------:R1:W-:Y:S01]  /*67a0*/  @!P6 STG.E.U8 desc[UR16][R12.64+0x1], R25 ;  /* 0x000001190c00e986 */ /* 0x0003e2000c101110 */
[C---:B------:R-:W-:Y:S01]  /*67b0*/  ISETP.LT.OR P6, PT, R33.reuse, 0xa, !P2 ;  /* 0x0000000a2100780c */ /* 0x040fe200057c1670 */
[-C--:B------:R-:W-:Y:S01]  /*67c0*/  FMUL R130, R130, R8.reuse ;  /* 0x0000000882827220 */ /* 0x080fe20000400000 */
[----:B------:R-:W-:Y:S01]  /*67d0*/  F2FP.SATFINITE.E4M3.F32.PACK_AB_MERGE_C R137, RZ, R137, RZ ;  /* 0x00000089ff89723e */ /* 0x000fe200048070ff */
[----:B------:R-:W-:Y:S01]  /*67e0*/  @!P1 STG.E.U8 desc[UR16][R14.64+0x8], R141 ;  /* 0x0000088d0e009986 */ /* 0x000fe2000c101110 */
[----:B------:R-:W-:Y:S01]  /*67f0*/  ISETP.LT.OR P1, PT, R33, 0x11, !P0 ;  /* 0x000000112100780c */ /* 0x000fe20004721670 */
[----:B------:R-:W-:Y:S01]  /*6800*/  FMUL R133, R133, R8 ;  /* 0x0000000885857220 */ /* 0x000fe20000400000 */
[----:B0-----:R-:W-:Y:S01]  /*6810*/  F2FP.SATFINITE.E4M3.F32.PACK_AB_MERGE_C R5, RZ, R136, RZ ;  /* 0x00000088ff05723e */ /* 0x001fe200048070ff */
[-C--:B------:R-:W-:Y:S01]  /*6820*/  FMUL R128, R128, R8.reuse ;  /* 0x0000000880807220 */ /* 0x080fe20000400000 */
[----:B------:R-:W-:Y:S01]  /*6830*/  F2FP.SATFINITE.E4M3.F32.PACK_AB_MERGE_C R135, RZ, R135, RZ ;  /* 0x00000087ff87723e */ /* 0x000fe200048070ff */
[----:B------:R-:W-:Y:S01]  /*6840*/  FMUL R131, R131, R8 ;  /* 0x0000000883837220 */ /* 0x000fe20000400000 */
[----:B------:R-:W-:Y:S01]  /*6850*/  F2FP.SATFINITE.E4M3.F32.PACK_AB_MERGE_C R133, RZ, R133, RZ ;  /* 0x00000085ff85723e */ /* 0x000fe200048070ff */
[----:B------:R0:W-:Y:S01]  /*6860*/  @!P4 STG.E.U8 desc[UR16][R14.64+0x9], R5 ;  /* 0x000009050e00c986 */ /* 0x0001e2000c101110 */
[----:B-1----:R-:W-:Y:S01]  /*6870*/  F2FP.SATFINITE.E4M3.F32.PACK_AB_MERGE_C R25, RZ, R134, RZ ;  /* 0x00000086ff19723e */ /* 0x002fe200048070ff */
        /* <DEDUP_REMOVED lines=15> */
[-C--:B------:R-:W-:Y:S01]  /*6970*/  FMUL R125, R125, R8.reuse ;  /* 0x000000087d7d7220 */ /* 0x080fe20000400000 */
[----:B------:R-:W-:Y:S01]  /*6980*/  FMUL R120, R120, R8 ;  /* 0x0000000878787220 */ /* 0x000fe20000400000 */
[----:B------:R-:W-:Y:S01]  /*6990*/  F2FP.SATFINITE.E4M3.F32.PACK_AB_MERGE_C R127, RZ, R127, RZ ;  /* 0x0000007fff7f723e */ /* 0x000fe200048070ff */
[----:B------:R0:W-:Y:S01]  /*69a0*/  @!P4 STG.E.U8 desc[UR16][R14.64+0x11], R5 ;  /* 0x000011050e00c986 */ /* 0x0001e2000c101110 */
[----:B-1----:R-:W-:Y:S01]  /*69b0*/  F2FP.SATFINITE.E4M3.F32.PACK_AB_MERGE_C R25, RZ, R130, RZ ;  /* 0x00000082ff19723e */ /* 0x002fe200048070ff */
[-C--:B------:R-:W-:Y:S01]  /*69c0*/  FMUL R123, R123, R8.reuse ;  /* 0x000000087b7b7220 */ /* 0x080fe20000400000 */
[C---:B------:R-:W-:Y:S01]  /*69d0*/  ISETP.LT.OR P4, PT, R33.reuse, 0x1a, !P0 ;  /* 0x0000001a2100780c */ /* 0x040fe20004781670 */
[----:B------:R-:W-:Y:S01]  /*69e0*/  @!P5 STG.E.U8 desc[UR16][R12.64+0x10], R135 ;  /* 0x000010870c00d986 */ /* 0x000fe2000c101110 */
[C---:B------:R-:W-:Y:S01]  /*69f0*/  ISETP.LT.OR P5, PT, R33.reuse, 0x19, !P2 ;  /* 0x000000192100780c */ /* 0x040fe200057a1670 */
[-C--:B------:R-:W-:Y:S01]  /*6a00*/  FMUL R118, R118, R8.reuse ;  /* 0x0000000876767220 */ /* 0x080fe20000400000 */
[----:B------:R-:W-:Y:S01]  /*6a10*/  F2FP.SATFINITE.E4M3.F32.PACK_AB_MERGE_C R125, RZ, R125, RZ ;  /* 0x0000007dff7d723e */ /* 0x000fe200048070ff */
[----:B------:R1:W-:Y:S01]  /*6a20*/  @!P6 STG.E.U8 desc[UR16][R12.64+0x11], R25 ;  /* 0x000011190c00e986 */ /* 0x0003e2000c101110 */
[----:B------:R-:W-:Y:S01]  /*6a30*/  ISETP.LT.OR P6, PT, R33, 0x1a, !P2 ;  /* 0x0000001a2100780c */ /* 0x000fe200057c1670 */
        /* <DEDUP_REMOVED lines=8> */
[-C--:B------:R-:W-:Y:S01]  /*6ac0*/  FMUL R114, R114, R8.reuse ;  /* 0x0000000872727220 */ /* 0x080fe20000400000 */
[----:B------:R-:W-:Y:S01]  /*6ad0*/  FMUL R112, R112, R8 ;  /* 0x0000000870707220 */ /* 0x000fe20000400000 */
[----:B-1----:R-:W-:Y:S01]  /*6ae0*/  F2FP.SATFINITE.E4M3.F32.PACK_AB_MERGE_C R25, RZ, R126, RZ ;  /* 0x0000007eff19723e */ /* 0x002fe200048070ff */
[----:B------:R0:W-:Y:S01]  /*6af0*/  @!P4 STG.E.U8 desc[UR16][R14.64+0x19], R5 ;  /* 0x000019050e00c986 */ /* 0x0001e2000c101110 */
[----:B------:R-:W-:Y:S01]  /*6b00*/  ISETP.LT.OR P4, PT, R33, 0x22, !P0 ;  /* 0x000000222100780c */ /* 0x000fe20004781670 */
[-C--:B------:R-:W-:Y:S01]  /*6b10*/  FMUL R117, R117, R8.reuse ;  /* 0x0000000875757220 */ /* 0x080fe20000400000 */
[----:B------:R-:W-:Y:S01]  /*6b20*/  F2FP.SATFINITE.E4M3.F32.PACK_AB_MERGE_C R119, RZ, R119, RZ ;  /* 0x00000077ff77723e */ /* 0x000fe200048070ff */
[----:B------:R-:W-:Y:S01]  /*6b30*/  @!P5 STG.E.U8 desc[UR16][R12.64+0x18], R131 ;  /* 0x000018830c00d986 */ /* 0x000fe2000c101110 */
[----:B------:R-:W-:Y:S01]  /*6b40*/  ISETP.LT.OR P5, PT, R33, 0x21, !P2 ;  /* 0x000000212100780c */ /* 0x000fe200057a1670 */
[----:B------:R-:W-:Y:S01]  /*6b50*/  FMUL R115, R115, R8 ;  /* 0x0000000873737220 */ /* 0x000fe20000400000 */
[----:B------:R-:W-:Y:S01]  /*6b60*/  F2FP.SATFINITE.E4M3.F32.PACK_AB_MERGE_C R27, RZ, R112, RZ ;  /* 0x00000070ff1b723e */ /* 0x000fe200048070ff */
[----:B------:R1:W-:Y:S01]  /*6b70*/  @!P6 STG.E.U8 desc[UR16][R12.64+0x19], R25 ;  /* 0x000019190c00e986 */ /* 0x0003e2000c101110 */
[----:B------:R-:W-:Y:S01]  /*6b80*/  ISETP.LT.OR P6, PT, R33, 0x22, !P2 ;  /* 0x000000222100780c */ /* 0x000fe200057c1670 */
[-C--:B------:R-:W-:Y:S01]  /*6b90*/  FMUL R110, R110, R8.reuse ;  /* 0x000000086e6e7220 */ /* 0x080fe20000400000 */
[-C--:B------:R-:W-:Y:S01]  /*6ba0*/  FMUL R113, R113, R8.reuse ;  /* 0x0000000871717220 */ /* 0x080fe20000400000 */
        /* <DEDUP_REMOVED lines=39> */
[-C--:B------:R-:W-:Y:S01]  /*6e20*/  FMUL R101, R101, R8.reuse ;  /* 0x0000000865657220 */ /* 0x080fe20000400000 */
[----:B------:R-:W-:Y:S01]  /*6e30*/  @!P1 STG.E.U8 desc[UR16][R14.64+0x30], R121 ;  /* 0x000030790e009986 */ /* 0x000fe2000c101110 */
[----:B------:R-:W-:Y:S01]  /*6e40*/  ISETP.LT.OR P1, PT, R33, 0x39, !P0 ;  /* 0x000000392100780c */ /* 0x000fe20004721670 */
[-C--:B------:R-:W-:Y:S01]  /*6e50*/  FMUL R99, R99, R8.reuse ;  /* 0x0000000863637220 */ /* 0x080fe20000400000 */
[----:B------:R-:W-:Y:S01]  /*6e60*/  ISETP.LT.OR P0, PT, R33, 0x3a, !P0 ;  /* 0x0000003a2100780c */ /* 0x000fe20004701670 */
[----:B------:R-:W-:Y:S01]  /*6e70*/  FMUL R94, R94, R8 ;  /* 0x000000085e5e7220 */ /* 0x000fe20000400000 */
[----:B0-----:R-:W-:Y:S01]  /*6e80*/  F2FP.SATFINITE.E4M3.F32.PACK_AB_MERGE_C R5, RZ, R116, RZ ;  /* 0x00000074ff05723e */ /* 0x001fe200048070ff */
[-C--:B------:R-:W-:Y:S01]  /*6e90*/  FMUL R92, R92, R8.reuse ;  /* 0x000000085c5c7220 */ /* 0x080fe20000400000 */
[----:B------:R-:W-:Y:S01]  /*6ea0*/  F2FP.SATFINITE.E4M3.F32.PACK_AB_MERGE_C R103, RZ, R103, RZ ;  /* 0x00000067ff67723e */ /* 0x000fe200048070ff */
[----:B------:R-:W-:Y:S01]  /*6eb0*/  FMUL R95, R95, R8 ;  /* 0x000000085f5f7220 */ /* 0x000fe20000400000 */
[----:B-1----:R-:W-:Y:S01]  /*6ec0*/  F2FP.SATFINITE.E4M3.F32.PACK_AB_MERGE_C R25, RZ, R114, RZ ;  /* 0x00000072ff19723e */ /* 0x002fe200048070ff */
[----:B------:R0:W-:Y:S01]  /*6ed0*/  @!P4 STG.E.U8 desc[UR16][R14.64+0x31], R5 ;  /* 0x000031050e00c986 */ /* 0x0001e2000c101110 */
[----:B------:R-:W-:Y:S01]  /*6ee0*/  ISETP.LT.OR P4, PT, R33, 0x39, !P2 ;  /* 0x000000392100780c */ /* 0x000fe20005781670 */
[-C--:B------:R-:W-:Y:S01]  /*6ef0*/  FMUL R97, R97, R8.reuse ;  /* 0x0000000861617220 */ /* 0x080fe20000400000 */
[----:B------:R-:W-:Y:S01]  /*6f00*/  ISETP.LT.OR P2, PT, R33, 0x3a, !P2 ;  /* 0x0000003a2100780c */ /* 0x000fe20005741670 */
[----:B------:R-:W-:Y:S01]  /*6f10*/  @!P5 STG.E.U8 desc[UR16][R12.64+0x30], R119 ;  /* 0x000030770c00d986 */ /* 0x000fe2000c101110 */
[----:B------:R-:W-:Y:S01]  /*6f20*/  F2FP.SATFINITE.E4M3.F32.PACK_AB_MERGE_C R101, RZ, R101, RZ ;  /* 0x00000065ff65723e */ /* 0x000fe200048070ff */
[-C--:B------:R-:W-:Y:S01]  /*6f30*/  FMUL R90, R90, R8.reuse ;  /* 0x000000085a5a7220 */ /* 0x080fe20000400000 */
[----:B------:R-:W-:Y:S01]  /*6f40*/  F2FP.SATFINITE.E4M3.F32.PACK_AB_MERGE_C R99, RZ, R99, RZ ;  /* 0x00000063ff63723e */ /* 0x000fe200048070ff */
[----:B------:R-:W-:Y:S01]  /*6f50*/  @!P6 STG.E.U8 desc[UR16][R12.64+0x31], R25 ;  /* 0x000031190c00e986 */ /* 0x000fe2000c101110 */
[----:B------:R-:W-:Y:S01]  /*6f60*/  F2FP.SATFINITE.E4M3.F32.PACK_AB_MERGE_C R95, RZ, R95, RZ ;  /* 0x0000005fff5f723e */ /* 0x000fe200048070ff */
[-C--:B------:R-:W-:Y:S01]  /*6f70*/  FMUL R22, R22, R8.reuse ;  /* 0x0000000816167220 */ /* 0x080fe20000400000 */
[-C--:B------:R-:W-:Y:S01]  /*6f80*/  FMUL R93, R93, R8.reuse ;  /* 0x000000085d5d7220 */ /* 0x080fe20000400000 */
[----:B------:R-:W-:Y:S01]  /*6f90*/  @!P0 STG.E.U8 desc[UR16][R14.64+0x39], R27 ;  /* 0x0000391b0e008986 */ /* 0x000fe2000c101110 */
[----:B------:R-:W-:Y:S01]  /*6fa0*/  ISETP.GE.AND P0, PT, R34, 0x81, PT ;  /* 0x000000812200780c */ /* 0x000fe20003f06270 */
[----:B------:R-:W-:Y:S01]  /*6fb0*/  FMUL R91, R91, R8 ;  /* 0x000000085b5b7220 */ /* 0x000fe20000400000 */
[----:B0-----:R-:W-:Y:S01]  /*6fc0*/  F2FP.SATFINITE.E4M3.F32.PACK_AB_MERGE_C R5, RZ, R110, RZ ;  /* 0x0000006eff05723e */ /* 0x001fe200048070ff */
[----:B------:R0:W-:Y:S01]  /*6fd0*/  @!P1 STG.E.U8 desc[UR16][R14.64+0x38], R117 ;  /* 0x000038750e009986 */ /* 0x0001e2000c101110 */
[C---:B------:R-:W-:Y:S01]  /*6fe0*/  ISETP.LT.OR P6, PT, R33.reuse, 0x1, !P0 ;  /* 0x000000012100780c */ /* 0x040fe200047c1670 */
[-C--:B------:R-:W-:Y:S01]  /*6ff0*/  FMUL R88, R88, R8.reuse ;  /* 0x0000000858587220 */ /* 0x080fe20000400000 */
[----:B------:R-:W-:Y:S01]  /*7000*/  ISETP.LT.OR P5, PT, R33, 0x2, !P0 ;  /* 0x000000022100780c */ /* 0x000fe200047a1670 */
[----:B------:R-:W-:Y:S01]  /*7010*/  @!P4 STG.E.U8 desc[UR16][R12.64+0x38], R115 ;  /* 0x000038730c00c986 */ /* 0x000fe2000c101110 */
[----:B------:R-:W-:Y:S01]  /*7020*/  ISETP.GE.AND P1, PT, R34, 0x89, PT ;  /* 0x000000892200780c */ /* 0x000fe20003f26270 */
[-C--:B------:R-:W-:Y:S01]  /*7030*/  FMUL R21, R21, R8.reuse ;  /* 0x0000000815157220 */ /* 0x080fe20000400000 */
[----:B------:R-:W-:Y:S01]  /*7040*/  F2FP.SATFINITE.E4M3.F32.PACK_AB_MERGE_C R97, RZ, R97, RZ ;  /* 0x00000061ff61723e */ /* 0x000fe200048070ff */
[----:B------:R1:W-:Y:S01]  /*7050*/  @!P2 STG.E.U8 desc[UR16][R12.64+0x39], R5 ;  /* 0x000039050c00a986 */ /* 0x0003e2000c101110 */
[----:B------:R-:W-:Y:S01]  /*7060*/  ISETP.LT.OR P4, PT, R33, 0x1, !P1 ;  /* 0x000000012100780c */ /* 0x000fe20004f81670 */
[-C--:B------:R-:W-:Y:S01]  /*7070*/  FMUL R89, R89, R8.reuse ;  /* 0x0000000859597220 */ /* 0x080fe20000400000 */
[----:B------:R-:W-:Y:S01]  /*7080*/  ISETP.LT.OR P2, PT, R33, 0xa, !P0 ;  /* 0x0000000a2100780c */ /* 0x000fe20004741670 */
[----:B------:R-:W-:Y:S01]  /*7090*/  FMUL R23, R23, R8 ;  /* 0x0000000817177220 */ /* 0x000fe20000400000 */
[----:B0-----:R-:W-:Y:S01]  /*70a0*/  F2FP.SATFINITE.E4M3.F32.PACK_AB_MERGE_C R15, RZ, R108, RZ ;  /* 0x0000006cff0f723e */ /* 0x001fe200048070ff */
[----:B------:R-:W-:Y:S01]  /*70b0*/  @!P6 STG.E.U8 desc[UR16][R10.64], R113 ;  /* 0x000000710a00e986 */ /* 0x000fe2000c101110 */
[C---:B------:R-:W-:Y:S01]  /*70c0*/  ISETP.LT.OR P6, PT, R33.reuse, 0x2, !P1 ;  /* 0x000000022100780c */ /* 0x040fe20004fc1670 */
[-C--:B------:R-:W-:Y:S01]  /*70d0*/  FMUL R20, R20, R8.reuse ;  /* 0x0000000814147220 */ /* 0x080fe20000400000 */
[----:B------:R-:W-:Y:S01]  /*70e0*/  F2FP.SATFINITE.E4M3.F32.PACK_AB_MERGE_C R93, RZ, R93, RZ ;  /* 0x0000005dff5d723e */ /* 0x000fe200048070ff */
[----:B------:R-:W-:Y:S01]  /*70f0*/  @!P5 STG.E.U8 desc[UR16][R10.64+0x1], R15 ;  /* 0x0000010f0a00d986 */ /* 0x000fe2000c101110 */
[----:B------:R-:W-:Y:S01]  /*7100*/  ISETP.LT.OR P5, PT, R33, 0x9, !P0 ;  /* 0x000000092100780c */ /* 0x000fe200047a1670 */
[----:B------:R-:W-:Y:S01]  /*7110*/  FMUL R17, R17, R8 ;  /* 0x0000000811117220 */ /* 0x000fe20000400000 */
[----:B-1----:R-:W-:Y:S01]  /*7120*/  F2FP.SATFINITE.E4M3.F32.PACK_AB_MERGE_C R5, RZ, R106, RZ ;  /* 0x0000006aff05723e */ /* 0x002fe200048070ff */
[----:B------:R-:W-:Y:S01]  /*7130*/  @!P4 STG.E.U8 desc[UR16][R6.64], R111 ;  /* 0x0000006f0600c986 */ /* 0x000fe2000c101110 */
[----:B------:R-:W-:Y:S01]  /*7140*/  F2FP.SATFINITE.E4M3.F32.PACK_AB_MERGE_C R13, RZ, R104, RZ ;  /* 0x00000068ff0d723e */ /* 0x000fe200048070ff */
[-C--:B------:R-:W-:Y:S01]  /*7150*/  FMUL R16, R16, R8.reuse ;  /* 0x0000000810107220 */ /* 0x080fe20000400000 */
[----:B------:R-:W-:Y:S01]  /*7160*/  ISETP.LT.OR P4, PT, R33, 0x9, !P1 ;  /* 0x000000092100780c */ /* 0x000fe20004f81670 */
[-C--:B------:R-:W-:Y:S01]  /*7170*/  FMUL R19, R19, R8.reuse ;  /* 0x0000000813137220 */ /* 0x080fe20000400000 */
[----:B------:R-:W-:Y:S01]  /*7180*/  F2FP.SATFINITE.E4M3.F32.PACK_AB_MERGE_C R91, RZ, R91, RZ ;  /* 0x0000005bff5b723e */ /* 0x000fe200048070ff */
[----:B------:R0:W-:Y:S01]  /*7190*/  @!P6 STG.E.U8 desc[UR16][R6.64+0x1], R5 ;  /* 0x000001050600e986 */ /* 0x0001e2000c101110 */
[C---:B------:R-:W-:Y:S01]  /*71a0*/  ISETP.LT.OR P6, PT, R33.reuse, 0xa, !P1 ;  /* 0x0000000a2100780c */ /* 0x040fe20004fc1670 */
[----:B------:R-:W-:Y:S01]  /*71b0*/  FMUL R18, R18, R8 ;  /* 0x0000000812127220 */ /* 0x000fe20000400000 */
[----:B------:R-:W-:Y:S01]  /*71c0*/  F2FP.SATFINITE.E4M3.F32.PACK_AB_MERGE_C R21, RZ, R21, RZ ;  /* 0x00000015ff15723e */ /* 0x000fe200048070ff */
[----:B------:R1:W-:Y:S01]  /*71d0*/  @!P2 STG.E.U8 desc[UR16][R10.64+0x9], R13 ;  /* 0x0000090d0a00a986 */ /* 0x0003e2000c101110 */
[----:B------:R-:W-:-:S02]  /*71e0*/  ISETP.LT.OR P2, PT, R33, 0x12, !P0 ;  /* 0x000000122100780c */ /* 0x000fc40004741670 */
[----:B------:R-:W-:Y:S01]  /*71f0*/  F2FP.SATFINITE.E4M3.F32.PACK_AB_MERGE_C R89, RZ, R89, RZ ;  /* 0x00000059ff59723e */ /* 0x000fe200048070ff */
[----:B------:R-:W-:Y:S01]  /*7200*/  @!P5 STG.E.U8 desc[UR16][R10.64+0x8], R107 ;  /* 0x0000086b0a00d986 */ /* 0x000fe2000c101110 */
[C---:B------:R-:W-:Y:S02]  /*7210*/  ISETP.LT.OR P5, PT, R33.reuse, 0x11, !P0 ;  /* 0x000000112100780c */ /* 0x040fe400047a1670 */
[----:B------:R-:W-:Y:S01]  /*7220*/  F2FP.SATFINITE.E4M3.F32.PACK_AB_MERGE_C R23, RZ, R23, RZ ;  /* 0x00000017ff17723e */ /* 0x000fe200048070ff */
[----:B------:R-:W-:Y:S01]  /*7230*/  @!P4 STG.E.U8 desc[UR16][R6.64+0x8], R109 ;  /* 0x0000086d0600c986 */ /* 0x000fe2000c101110 */
[----:B0-----:R-:W-:Y:S02]  /*7240*/  F2FP.SATFINITE.E4M3.F32.PACK_AB_MERGE_C R5, RZ, R102, RZ ;  /* 0x00000066ff05723e */ /* 0x001fe400048070ff */
[C---:B------:R-:W-:Y:S02]  /*7250*/  ISETP.LT.OR P4, PT, R33.reuse, 0x11, !P1 ;  /* 0x000000112100780c */ /* 0x040fe40004f81670 */
[----:B-1----:R-:W-:Y:S01]  /*7260*/  F2FP.SATFINITE.E4M3.F32.PACK_AB_MERGE_C R13, RZ, R98, RZ ;  /* 0x00000062ff0d723e */ /* 0x002fe200048070ff */
[----:B------:R0:W-:Y:S01]  /*7270*/  @!P6 STG.E.U8 desc[UR16][R6.64+0x9], R5 ;  /* 0x000009050600e986 */ /* 0x0001e2000c101110 */
[----:B------:R-:W-:-:S02]  /*7280*/  ISETP.LT.OR P6, PT, R33, 0x12, !P1 ;  /* 0x000000122100780c */ /* 0x000fc40004fc1670 */
[----:B------:R-:W-:Y:S01]  /*7290*/  F2FP.SATFINITE.E4M3.F32.PACK_AB_MERGE_C R17, RZ, R17, RZ ;  /* 0x00000011ff11723e */ /* 0x000fe200048070ff */
[----:B------:R1:W-:Y:S01]  /*72a0*/  @!P2 STG.E.U8 desc[UR16][R10.64+0x11], R13 ;  /* 0x0000110d0a00a986 */ /* 0x0003e2000c101110 */
[C---:B------:R-:W-:Y:S02]  /*72b0*/  ISETP.LT.OR P2, PT, R33.reuse, 0x1a, !P0 ;  /* 0x0000001a2100780c */ /* 0x040fe40004741670 */
[----:B------:R-:W-:Y:S01]  /*72c0*/  F2FP.SATFINITE.E4M3.F32.PACK_AB_MERGE_C R19, RZ, R19, RZ ;  /* 0x00000013ff13723e */ /* 0x000fe200048070ff */
[----:B------:R-:W-:Y:S01]  /*72d0*/  @!P5 STG.E.U8 desc[UR16][R10.64+0x10], R105 ;  /* 0x000010690a00d986 */ /* 0x000fe2000c101110 */
[----:B------:R-:W-:Y:S02]  /*72e0*/  ISETP.LT.OR P5, PT, R33, 0x19, !P0 ;  /* 0x000000192100780c */ /* 0x000fe400047a1670 */
[----:B------:R-:W-:Y:S01]  /*72f0*/  F2FP.SATFINITE.E4M3.F32.PACK_AB_MERGE_C R15, RZ, R18, RZ ;  /* 0x00000012ff0f723e */ /* 0x000fe200048070ff */
[----:B------:R-:W-:Y:S01]  /*7300*/  @!P4 STG.E.U8 desc[UR16][R6.64+0x10], R103 ;  /* 0x000010670600c986 */ /* 0x000fe2000c101110 */
[----:B0-----:R-:W-:-:S02]  /*7310*/  F2FP.SATFINITE.E4M3.F32.PACK_AB_MERGE_C R5, RZ, R100, RZ ;  /* 0x00000064ff05723e */ /* 0x001fc400048070ff */
[C---:B------:R-:W-:Y:S02]  /*7320*/  ISETP.LT.OR P4, PT, R33.reuse, 0x19, !P1 ;  /* 0x000000192100780c */ /* 0x040fe40004f81670 */
[----:B-1----:R-:W-:Y:S01]  /*7330*/  F2FP.SATFINITE.E4M3.F32.PACK_AB_MERGE_C R13, RZ, R96, RZ ;  /* 0x00000060ff0d723e */ /* 0x002fe200048070ff */
[----:B------:R0:W-:Y:S01]  /*7340*/  @!P6 STG.E.U8 desc[UR16][R6.64+0x11], R5 ;  /* 0x000011050600e986 */ /* 0x0001e2000c101110 */
[----:B------:R-:W-:-:S03]  /*7350*/  ISETP.LT.OR P6, PT, R33, 0x1a, !P1 ;  /* 0x0000001a2100780c */ /* 0x000fc60004fc1670 */
[----:B------:R1:W-:Y:S01]  /*7360*/  @!P2 STG.E.U8 desc[UR16][R10.64+0x19], R13 ;  /* 0x0000190d0a00a986 */ /* 0x0003e2000c101110 */
[----:B------:R-:W-:-:S03]  /*7370*/  ISETP.LT.OR P2, PT, R33, 0x22, !P0 ;  /* 0x000000222100780c */ /* 0x000fc60004741670 */
[----:B------:R-:W-:Y:S01]  /*7380*/  @!P5 STG.E.U8 desc[UR16][R10.64+0x18], R101 ;  /* 0x000018650a00d986 */ /* 0x000fe2000c101110 */
[C---:B------:R-:W-:Y:S02]  /*7390*/  ISETP.LT.OR P5, PT, R33.reuse, 0x21, !P0 ;  /* 0x000000212100780c */ /* 0x040fe400047a1670 */
[----:B0-----:R-:W-:Y:S01]  /*73a0*/  F2FP.SATFINITE.E4M3.F32.PACK_AB_MERGE_C R5, RZ, R94, RZ ;  /* 0x0000005eff05723e */ /* 0x001fe200048070ff */
[----:B------:R-:W-:Y:S01]  /*73b0*/  @!P4 STG.E.U8 desc[UR16][R6.64+0x18], R99 ;  /* 0x000018630600c986 */ /* 0x000fe2000c101110 */
        /* <DEDUP_REMOVED lines=25> */
[C---:B------:R-:W-:Y:S02]  /*7550*/  ISETP.LT.OR P2, PT, R33.reuse, 0x39, !P0 ;  /* 0x000000392100780c */ /* 0x040fe40004741670 */
[C---:B------:R-:W-:Y:S01]  /*7560*/  ISETP.LT.OR P0, PT, R33.reuse, 0x3a, !P0 ;  /* 0x0000003a2100780c */ /* 0x040fe20004701670 */
[----:B------:R1:W-:Y:S01]  /*7570*/  @!P5 STG.E.U8 desc[UR16][R10.64+0x30], R89 ;  /* 0x000030590a00d986 */ /* 0x0003e2000c101110 */
[C---:B------:R-:W-:Y:S02]  /*7580*/  ISETP.LT.OR P5, PT, R33.reuse, 0x39, !P1 ;  /* 0x000000392100780c */ /* 0x040fe40004fa1670 */
[----:B------:R-:W-:Y:S01]  /*7590*/  ISETP.LT.OR P1, PT, R33, 0x3a, !P1 ;  /* 0x0000003a2100780c */ /* 0x000fe20004f21670 */
[----:B------:R1:W-:Y:S01]  /*75a0*/  @!P4 STG.E.U8 desc[UR16][R6.64+0x30], R23 ;  /* 0x000030170600c986 */ /* 0x0003e2000c101110 */
[----:B0-----:R-:W-:-:S05]  /*75b0*/  F2FP.SATFINITE.E4M3.F32.PACK_AB_MERGE_C R5, RZ, R20, RZ ;  /* 0x00000014ff05723e */ /* 0x001fca00048070ff */
[----:B------:R1:W-:Y:S04]  /*75c0*/  @!P6 STG.E.U8 desc[UR16][R6.64+0x31], R5 ;  /* 0x000031050600e986 */ /* 0x0003e8000c101110 */
[----:B------:R1:W-:Y:S04]  /*75d0*/  @!P2 STG.E.U8 desc[UR16][R10.64+0x38], R17 ;  /* 0x000038110a00a986 */ /* 0x0003e8000c101110 */
[----:B------:R1:W-:Y:S04]  /*75e0*/  @!P0 STG.E.U8 desc[UR16][R10.64+0x39], R13 ;  /* 0x0000390d0a008986 */ /* 0x0003e8000c101110 */
[----:B------:R1:W-:Y:S04]  /*75f0*/  @!P5 STG.E.U8 desc[UR16][R6.64+0x38], R19 ;  /* 0x000038130600d986 */ /* 0x0003e8000c101110 */
[----:B------:R1:W-:Y:S02]  /*7600*/  @!P1 STG.E.U8 desc[UR16][R6.64+0x39], R15 ;  /* 0x0000390f06009986 */ /* 0x0003e4000c101110 */
.L_x_161:
[----:B------:R-:W-:Y:S05]  /*7610*/  BSYNC B0 ;  /* 0x0000000000007941 */ /* 0x000fea0003800000 */
.L_x_31:
[----:B------:R-:W-:Y:S01]  /*7620*/  ULDC UR6, c[0x0][0xc] ;  /* 0x0000030000067ab9 */ /* 0x000fe20000000800 */
[----:B------:R-:W-:Y:S01]  /*7630*/  ULDC UR7, c[0x0][0x10] ;  /* 0x0000040000077ab9 */ /* 0x000fe20000000800 */
[----:B01---5:R-:W0:Y:S01]  /*7640*/  LDC R5, c[0x0][0x14] ;  /* 0x00000500ff057b82 */ /* 0x023e220000000800 */
[----:B------:R-:W-:Y:S01]  /*7650*/  UIMAD.WIDE.U32 UR6, UR6, UR7, URZ ;  /* 0x00000007060672a5 */ /* 0x000fe2000f8e003f */
[----:B------:R-:W-:Y:S01]  /*7660*/  PRMT R6, RZ, 0x7610, R6 ;  /* 0x00007610ff067816 */ /* 0x000fe20000000006 */
[----:B------:R-:W-:-:S04]  /*7670*/  IMAD.MOV.U32 R7, RZ, RZ, -0x1 ;  /* 0xffffffffff077424 */ /* 0x000fc800078e00ff */
[----:B0-----:R-:W-:-:S04]  /*7680*/  IMAD.WIDE.U32 R2, R5, UR6, R2 ;  /* 0x0000000605027c25 */ /* 0x001fc8000f8e0002 */
[----:B------:R-:W-:Y:S01]  /*7690*/  IMAD R5, R5, UR7, RZ ;  /* 0x0000000705057c24 */ /* 0x000fe2000f8e02ff */
[----:B------:R-:W-:Y:S02]  /*76a0*/  ULDC.64 UR6, c[0x0][0x650] ;  /* 0x0001940000067ab9 */ /* 0x000fe40000000a00 */
[----:B------:R-:W-:Y:S01]  /*76b0*/  ISETP.GE.U32.AND P0, PT, R2, UR6, PT ;  /* 0x0000000602007c0c */ /* 0x000fe2000bf06070 */
[----:B------:R-:W-:Y:S02]  /*76c0*/  IMAD.IADD R3, R3, 0x1, R5 ;  /* 0x0000000103037824 */ /* 0x000fe400078e0205 */
[----:B------:R-:W-:-:S03]  /*76d0*/  IMAD.MOV.U32 R5, RZ, RZ, -0x1 ;  /* 0xffffffffff057424 */ /* 0x000fc600078e00ff */
[----:B------:R-:W-:-:S13]  /*76e0*/  ISETP.GE.U32.AND.EX P0, PT, R3, UR7, PT, P0 ;  /* 0x0000000703007c0c */ /* 0x000fda000bf06100 */
[----:B------:R-:W-:Y:S05]  /*76f0*/  @P0 BRA `(.L_x_162) ;  /* 0x0000000400600947 */ /* 0x000fea0003800000 */
[----:B------:R-:W0:Y:S01]  /*7700*/  S2R R20, SR_CTAID.X ;  /* 0x0000000000147919 */ /* 0x000e220000002500 */
[----:B------:R-:W1:Y:S01]  /*7710*/  LDC.64 R14, c[0x0][0x628] ;  /* 0x00018a00ff0e7b82 */ /* 0x000e620000000a00 */
[----:B------:R-:W-:Y:S01]  /*7720*/  ULDC UR6, c[0x0][0x150] ;  /* 0x0000540000067ab9 */ /* 0x000fe20000000800 */
[----:B--234-:R-:W-:Y:S01]  /*7730*/  IMAD.MOV.U32 R12, RZ, RZ, R2 ;  /* 0x000000ffff0c7224 */ /* 0x01cfe200078e0002 */
[----:B------:R-:W2:Y:S01]  /*7740*/  S2R R22, SR_CTAID.Y ;  /* 0x0000000000167919 */ /* 0x000ea20000002600 */
[----:B------:R-:W-:-:S04]  /*7750*/  IMAD.MOV.U32 R13, RZ, RZ, R3 ;  /* 0x000000ffff0d7224 */ /* 0x000fc800078e0003 */
[----:B------:R-:W3:Y:S08]  /*7760*/  LDC R23, c[0x0][0x144] ;  /* 0x00005100ff177b82 */ /* 0x000ef00000000800 */
[----:B------:R-:W4:Y:S08]  /*7770*/  LDC R16, c[0x0][0x630] ;  /* 0x00018c00ff107b82 */ /* 0x000f300000000800 */
[----:B------:R-:W2:Y:S01]  /*7780*/  LDC.64 R18, c[0x0][0x620] ;  /* 0x00018800ff127b82 */ /* 0x000ea20000000a00 */
[----:B-1----:R-:W-:-:S04]  /*7790*/  ISETP.NE.U32.AND P0, PT, R14, RZ, PT ;  /* 0x000000ff0e00720c */ /* 0x002fc80003f05070 */
[----:B------:R-:W-:Y:S02]  /*77a0*/  ISETP.NE.AND.EX P0, PT, R15, RZ, PT, P0 ;  /* 0x000000ff0f00720c */ /* 0x000fe40003f05300 */
[----:B0-----:R-:W-:-:S05]  /*77b0*/  I2FP.F32.U32 R5, R20 ;  /* 0x0000001400057245 */ /* 0x001fca0000201000 */
[----:B------:R-:W-:-:S04]  /*77c0*/  FMUL R5, R5, UR6 ;  /* 0x0000000605057c20 */ /* 0x000fc80008400000 */
[----:B------:R0:W1:Y:S02]  /*77d0*/  F2I.U32.TRUNC.NTZ R21, R5 ;  /* 0x0000000500157305 */ /* 0x000064000020f000 */
[----:B---34-:R-:W-:Y:S05]  /*77e0*/  @!P0 BRA `(.L_x_163) ;  /* 0x0000000000288947 */ /* 0x018fea0003800000 */
[----:B0-----:R-:W0:Y:S02]  /*77f0*/  LDC R5, c[0x0][0x634] ;  /* 0x00018d00ff057b82 */ /* 0x001e240000000800 */
        /* <DEDUP_REMOVED lines=9> */
.L_x_163:
[-CC-:B------:R-:W-:Y:S01]  /*7890*/  SHF.R.U64 R17, R12, R16.reuse, R13.reuse ;  /* 0x000000100c117219 */ /* 0x180fe2000000120d */
[----:B------:R-:W3:Y:S01]  /*78a0*/  LDC.64 R28, c[0x0][0x640] ;  /* 0x00019000ff1c7b82 */ /* 0x000ee20000000a00 */
[----:B0-----:R-:W-:Y:S01]  /*78b0*/  SHF.R.U32.HI R5, RZ, R16, R13 ;  /* 0x00000010ff057219 */ /* 0x001fe2000001160d */
[----:B-1----:R-:W-:Y:S01]  /*78c0*/  IMAD.MOV R21, RZ, RZ, -R21 ;  /* 0x000000ffff157224 */ /* 0x002fe200078e0a15 */
[----:B------:R-:W-:Y:S01]  /*78d0*/  IADD3 R11, P0, RZ, -R17, RZ ;  /* 0x80000011ff0b7210 */ /* 0x000fe20007f1e0ff */
[----:B------:R-:W-:Y:S02]  /*78e0*/  ULDC UR6, c[0x0][0x154] ;  /* 0x0000550000067ab9 */ /* 0x000fe40000000800 */
[----:B------:R-:W-:Y:S02]  /*78f0*/  IMAD R23, R23, R21, R20 ;  /* 0x0000001517177224 */ /* 0x000fe400078e0214 */
[----:B------:R-:W0:Y:S01]  /*7900*/  LDC R12, c[0x0][0x618] ;  /* 0x00018600ff0c7b82 */ /* 0x000e220000000800 */
[----:B------:R-:W-:-:S02]  /*7910*/  IMAD.X R5, RZ, RZ, ~R5, P0 ;  /* 0x000000ffff057224 */ /* 0x000fc400000e0e05 */
[----:B--2---:R-:W-:-:S04]  /*7920*/  IMAD.WIDE.U32 R6, R11, R18, R2 ;  /* 0x000000120b067225 */ /* 0x004fc800078e0002 */
[----:B------:R-:W-:Y:S01]  /*7930*/  IMAD R10, R5, R18, RZ ;  /* 0x00000012050a7224 */ /* 0x000fe200078e02ff */
[----:B------:R-:W1:Y:S03]  /*7940*/  LDC R24, c[0x0][0x608] ;  /* 0x00018200ff187b82 */ /* 0x000e660000000800 */
[----:B------:R-:W-:Y:S02]  /*7950*/  IMAD R5, R11, R19, R10 ;  /* 0x000000130b057224 */ /* 0x000fe400078e020a */
[----:B------:R-:W-:Y:S02]  /*7960*/  IMAD.MOV.U32 R11, RZ, RZ, 0x1 ;  /* 0x00000001ff0b7424 */ /* 0x000fe400078e00ff */
[----:B------:R-:W-:Y:S01]  /*7970*/  IMAD.IADD R5, R7, 0x1, R5 ;  /* 0x0000000107057824 */ /* 0x000fe200078e0205 */
[----:B------:R-:W2:Y:S01]  /*7980*/  LDC R26, c[0x0][0x658] ;  /* 0x00019600ff1a7b82 */ /* 0x000ea20000000800 */
[----:B------:R-:W-:-:S02]  /*7990*/  I2FP.F32.U32 R7, R22 ;  /* 0x0000001600077245 */ /* 0x000fc40000201000 */
[----:B---3--:R-:W-:-:S03]  /*79a0*/  ISETP.NE.U32.AND P0, PT, R28, RZ, PT ;  /* 0x000000ff1c00720c */ /* 0x008fc60003f05070 */
[----:B------:R-:W-:Y:S01]  /*79b0*/  FMUL R10, R7, UR6 ;  /* 0x00000006070a7c20 */ /* 0x000fe20008400000 */
[----:B------:R-:W-:Y:S01]  /*79c0*/  ISETP.NE.AND.EX P0, PT, R29, RZ, PT, P0 ;  /* 0x000000ff1d00720c */ /* 0x000fe20003f05300 */
[----:B------:R-:W3:Y:S01]  /*79d0*/  LDC R21, c[0x0][0x148] ;  /* 0x00005200ff157b82 */ /* 0x000ee20000000800 */
[-CC-:B0-----:R-:W-:Y:S01]  /*79e0*/  SHF.R.U64 R16, R6, R12.reuse, R5.reuse ;  /* 0x0000000c06107219 */ /* 0x181fe20000001205 */
[----:B------:R0:W4:Y:S01]  /*79f0*/  F2I.U32.TRUNC.NTZ R18, R10 ;  /* 0x0000000a00127305 */ /* 0x000122000020f000 */
[----:B------:R-:W-:Y:S01]  /*7a00*/  SHF.R.U32.HI R5, RZ, R12, R5 ;  /* 0x0000000cff057219 */ /* 0x000fe20000011605 */
[----:B------:R-:W-:-:S04]  /*7a10*/  IMAD.MOV.U32 R7, RZ, RZ, -0x1 ;  /* 0xffffffffff077424 */ /* 0x000fc800078e00ff */
[----:B------:R-:W0:Y:S01]  /*7a20*/  LDC R20, c[0x0][0x600] ;  /* 0x00018000ff147b82 */ /* 0x000e220000000800 */
[-CC-:B-1----:R-:W-:Y:S02]  /*7a30*/  SHF.R.U64 R14, R16, R24.reuse, R5.reuse ;  /* 0x00000018100e7219 */ /* 0x182fe40000001205 */
[----:B------:R-:W-:-:S05]  /*7a40*/  SHF.R.U32.HI R5, RZ, R24, R5 ;  /* 0x00000018ff057219 */ /* 0x000fca0000011605 */
[----:B------:R-:W1:Y:S01]  /*7a50*/  LDC R27, c[0x0][0x648] ;  /* 0x00019200ff1b7b82 */ /* 0x000e620000000800 */
[-C--:B--2---:R-:W-:Y:S02]  /*7a60*/  SHF.L.U32 R6, R7, R26.reuse, RZ ;  /* 0x0000001a07067219 */ /* 0x084fe400000006ff */
[-CC-:B------:R-:W-:Y:S02]  /*7a70*/  SHF.R.U64 R19, R14, R26.reuse, R5.reuse ;  /* 0x0000001a0e137219 */ /* 0x180fe40000001205 */
[----:B------:R-:W-:Y:S02]  /*7a80*/  SHF.R.U32.HI R7, RZ, R26, R5 ;  /* 0x0000001aff077219 */ /* 0x000fe40000011605 */
[----:B------:R-:W-:Y:S01]  /*7a90*/  LOP3.LUT R25, RZ, R6, RZ, 0x33, !PT ;  /* 0x00000006ff197212 */ /* 0x000fe200078e33ff */
[----:B------:R-:W2:Y:S01]  /*7aa0*/  LDC R30, c[0x0][0x638] ;  /* 0x00018e00ff1e7b82 */ /* 0x000ea20000000800 */
[----:B------:R-:W-:Y:S01]  /*7ab0*/  SHF.L.U32 R26, R11, R26, RZ ;  /* 0x0000001a0b1a7219 */ /* 0x000fe200000006ff */
[----:B------:R-:W-:-:S06]  /*7ac0*/  IMAD.MOV.U32 R6, RZ, RZ, R19 ;  /* 0x000000ffff067224 */ /* 0x000fcc00078e0013 */
[----:B------:R-:W0:Y:S01]  /*7ad0*/  LDC R31, c[0x0][0x610] ;  /* 0x00018400ff1f7b82 */ /* 0x000e220000000800 */
[----:B----4-:R-:W-:Y:S05]  /*7ae0*/  @!P0 BRA `(.L_x_164) ;  /* 0x0000000000288947 */ /* 0x010fea0003800000 */
[----:B------:R-:W4:Y:S02]  /*7af0*/  LDC R6, c[0x0][0x64c] ;  /* 0x00019300ff067b82 */ /* 0x000f240000000800 */
[----:B----4-:R-:W-:-:S05]  /*7b00*/  IADD3 R5, P0, R19, R6, RZ ;  /* 0x0000000613057210 */ /* 0x010fca0007f1e0ff */
[----:B------:R-:W-:-:S04]  /*7b10*/  IMAD.X R15, RZ, RZ, R7, P0 ;  /* 0x000000ffff0f7224 */ /* 0x000fc800000e0607 */
[----:B------:R-:W-:-:S04]  /*7b20*/  IMAD.WIDE.U32 R6, R15, R28, RZ ;  /* 0x0000001c0f067225 */ /* 0x000fc800078e00ff */
[----:B0-----:R-:W-:-:S04]  /*7b30*/  IMAD.WIDE.U32 R10, P0, R5, R29, R6 ;  /* 0x0000001d050a7225 */ /* 0x001fc80007800006 */
[----:B------:R-:W-:-:S04]  /*7b40*/  IMAD.WIDE.U32 R6, R5, R28, RZ ;  /* 0x0000001c05067225 */ /* 0x000fc800078e00ff */
[----:B------:R-:W-:Y:S01]  /*7b50*/  IMAD.X R13, RZ, RZ, RZ, P0 ;  /* 0x000000ffff0d7224 */ /* 0x000fe200000e06ff */
[----:B------:R-:W-:Y:S01]  /*7b60*/  IADD3 RZ, P0, R7, R10, RZ ;  /* 0x0000000a07ff7210 */ /* 0x000fe20007f1e0ff */
[----:B------:R-:W-:-:S04]  /*7b70*/  IMAD.MOV.U32 R12, RZ, RZ, R11 ;  /* 0x000000ffff0c7224 */ /* 0x000fc800078e000b */
[----:B------:R-:W-:-:S08]  /*7b80*/  IMAD.WIDE.U32.X R6, R15, R29, R12, P0 ;  /* 0x0000001d0f067225 */ /* 0x000fd000000e040c */
.L_x_164:
[----:B-1----:R-:W-:Y:S01]  /*7b90*/  SHF.R.U64 R5, R6, R27, R7 ;  /* 0x0000001b06057219 */ /* 0x002fe20000001207 */
[----:B0-----:R-:W-:Y:S01]  /*7ba0*/  VIADD R7, R20, 0xffffffff ;  /* 0xffffffff14077836 */ /* 0x001fe20000000000 */
[----:B------:R-:W-:Y:S01]  /*7bb0*/  LOP3.LUT R32, R14, R25, RZ, 0xc0, !PT ;  /* 0x000000190e207212 */ /* 0x000fe200078ec0ff */
[----:B------:R-:W-:Y:S02]  /*7bc0*/  IMAD.MOV R18, RZ, RZ, -R18 ;  /* 0x000000ffff127224 */ /* 0x000fe400078e0a12 */
[----:B------:R-:W-:Y:S01]  /*7bd0*/  IMAD.MOV R6, RZ, RZ, -R5 ;  /* 0x000000ffff067224 */ /* 0x000fe200078e0a05 */
[----:B------:R-:W-:Y:S01]  /*7be0*/  LOP3.LUT R16, R16, R7, RZ, 0xc0, !PT ;  /* 0x0000000710107212 */ /* 0x000fe200078ec0ff */
[----:B------:R-:W-:Y:S02]  /*7bf0*/  IMAD R32, R26, R5, R32 ;  /* 0x000000051a207224 */ /* 0x000fe400078e0220 */
[----:B---3--:R-:W-:Y:S02]  /*7c00*/  @P3 IMAD R23, R21, R18, R22 ;  /* 0x0000001215173224 */ /* 0x008fe400078e0216 */
[----:B--2---:R-:W-:-:S02]  /*7c10*/  IMAD R5, R6, R30, R19 ;  /* 0x0000001e06057224 */ /* 0x004fc400078e0213 */
[----:B------:R-:W-:Y:S02]  /*7c20*/  IMAD R32, R32, R31, R23 ;  /* 0x0000001f20207224 */ /* 0x000fe400078e0217 */
[----:B------:R-:W-:Y:S02]  /*7c30*/  IMAD R5, R5, R20, R16 ;  /* 0x0000001405057224 */ /* 0x000fe400078e0210 */
[----:B------:R-:W-:-:S03]  /*7c40*/  IMAD.MOV.U32 R6, RZ, RZ, 0x1 ;  /* 0x00000001ff067424 */ /* 0x000fc600078e00ff */
[----:B------:R-:W-:Y:S02]  /*7c50*/  SEL R7, R5, R32, !P3 ;  /* 0x0000002005077207 */ /* 0x000fe40005800000 */
[----:B------:R-:W-:Y:S01]  /*7c60*/  SEL R32, R32, R5, !P3 ;  /* 0x0000000520207207 */ /* 0x000fe20005800000 */
[----:B------:R-:W-:-:S07]  /*7c70*/  IMAD.MOV.U32 R5, RZ, RZ, R17 ;  /* 0x000000ffff057224 */ /* 0x000fce00078e0011 */
.L_x_162:
[----:B------:R-:W-:Y:S01]  /*7c80*/  LOP3.LUT P0, RZ, R6, 0xff, RZ, 0xc0, !PT ;  /* 0x000000ff06ff7812 */ /* 0x000fe2000780c0ff */
[----:B------:R-:W-:-:S12]  /*7c90*/  IMAD.MOV.U32 R6, RZ, RZ, R32 ;  /* 0x000000ffff067224 */ /* 0x000fd800078e0020 */
[----:B------:R-:W-:Y:S05]  /*7ca0*/  @P0 BRA `(.L_x_165) ;  /* 0xffffff9000a40947 */ /* 0x000fea000383ffff */
[----:B------:R-:W-:Y:S05]  /*7cb0*/  EXIT ;  /* 0x000000000000794d */ /* 0x000fea0003800000 */
.L_x_3:
[----:B0-----:R-:W-:Y:S01]  /*7cc0*/  ULDC.64 UR4, c[0x0][0x650] ;  /* 0x0001940000047ab9 */ /* 0x001fe20000000a00 */
        /* <DEDUP_REMOVED lines=25> */
.L_x_167:
[--C-:B------:R-:W-:Y:S01]  /*7e60*/  SHF.R.U64 R16, R14, R18, R15.reuse ;  /* 0x000000120e107219 */ /* 0x100fe2000000120f */
[----:B------:R-:W0:Y:S01]  /*7e70*/  LDC R22, c[0x0][0x618] ;  /* 0x00018600ff167b82 */ /* 0x000e220000000800 */
[----:B------:R-:W-:Y:S01]  /*7e80*/  I2FP.F32.U32 R7, R8 ;  /* 0x0000000800077245 */ /* 0x000fe20000201000 */
[----:B------:R-:W-:Y:S01]  /*7e90*/  ULDC UR4, c[0x0][0x150] ;  /* 0x0000540000047ab9 */ /* 0x000fe20000000800 */
[----:B------:R-:W-:Y:S02]  /*7ea0*/  SHF.R.U32.HI R6, RZ, R18, R15 ;  /* 0x00000012ff067219 */ /* 0x000fe4000001160f */
[----:B------:R-:W-:Y:S01]  /*7eb0*/  IADD3 R9, P0, RZ, -R16, RZ ;  /* 0x80000010ff097210 */ /* 0x000fe20007f1e0ff */
[----:B------:R-:W-:Y:S01]  /*7ec0*/  FMUL R13, R7, UR4 ;  /* 0x00000004070d7c20 */ /* 0x000fe20008400000 */
[----:B------:R-:W-:Y:S01]  /*7ed0*/  ULDC UR4, c[0x0][0x154] ;  /* 0x0000550000047ab9 */ /* 0x000fe20000000800 */
[----:B------:R-:W1:Y:S02]  /*7ee0*/  LDC.64 R24, c[0x0][0x640] ;  /* 0x00019000ff187b82 */ /* 0x000e640000000a00 */
[----:B------:R-:W-:-:S02]  /*7ef0*/  IMAD.X R11, RZ, RZ, ~R6, P0 ;  /* 0x000000ffff0b7224 */ /* 0x000fc400000e0e06 */
[----:B------:R-:W2:Y:S01]  /*7f00*/  F2I.U32.TRUNC.NTZ R13, R13 ;  /* 0x0000000d000d7305 */ /* 0x000ea2000020f000 */
[----:B------:R-:W-:-:S03]  /*7f10*/  IMAD.WIDE.U32 R6, R9, R20, R2 ;  /* 0x0000001409067225 */ /* 0x000fc600078e0002 */
[----:B------:R-:W3:Y:S01]  /*7f20*/  LDC R15, c[0x0][0x144] ;  /* 0x00005100ff0f7b82 */ /* 0x000ee20000000800 */
[----:B------:R-:W-:-:S04]  /*7f30*/  IMAD R12, R11, R20, RZ ;  /* 0x000000140b0c7224 */ /* 0x000fc800078e02ff */
[----:B------:R-:W-:Y:S02]  /*7f40*/  IMAD R9, R9, R21, R12 ;  /* 0x0000001509097224 */ /* 0x000fe400078e020c */
[----:B------:R-:W-:Y:S01]  /*7f50*/  IMAD.MOV.U32 R12, RZ, RZ, -0x1 ;  /* 0xffffffffff0c7424 */ /* 0x000fe200078e00ff */
[----:B------:R-:W4:Y:S01]  /*7f60*/  LDC R18, c[0x0][0x608] ;  /* 0x00018200ff127b82 */ /* 0x000f220000000800 */
[----:B------:R-:W-:Y:S01]  /*7f70*/  IMAD.IADD R7, R7, 0x1, R9 ;  /* 0x0000000107077824 */ /* 0x000fe200078e0209 */
[----:B------:R-:W-:-:S04]  /*7f80*/  I2FP.F32.U32 R9, R10 ;  /* 0x0000000a00097245 */ /* 0x000fc80000201000 */
[-C--:B0-----:R-:W-:Y:S01]  /*7f90*/  SHF.R.U64 R14, R6, R22.reuse, R7 ;  /* 0x00000016060e7219 */ /* 0x081fe20000001207 */
[----:B--2---:R-:W-:Y:S01]  /*7fa0*/  IMAD.MOV R6, RZ, RZ, -R13 ;  /* 0x000000ffff067224 */ /* 0x004fe200078e0a0d */
[----:B------:R-:W0:Y:S01]  /*7fb0*/  LDC R11, c[0x0][0x658] ;  /* 0x00019600ff0b7b82 */ /* 0x000e220000000800 */
[----:B-1----:R-:W-:Y:S01]  /*7fc0*/  ISETP.NE.U32.AND P0, PT, R24, RZ, PT ;  /* 0x000000ff1800720c */ /* 0x002fe20003f05070 */
[----:B------:R-:W-:Y:S01]  /*7fd0*/  FMUL R9, R9, UR4 ;  /* 0x0000000409097c20 */ /* 0x000fe20008400000 */
[----:B------:R-:W-:Y:S02]  /*7fe0*/  SHF.R.U32.HI R7, RZ, R22, R7 ;  /* 0x00000016ff077219 */ /* 0x000fe40000011607 */
[----:B------:R-:W-:-:S03]  /*7ff0*/  ISETP.NE.AND.EX P0, PT, R25, RZ, PT, P0 ;  /* 0x000000ff1900720c */ /* 0x000fc60003f05300 */
[----:B------:R-:W1:Y:S01]  /*8000*/  LDC R21, c[0x0][0x148] ;  /* 0x00005200ff157b82 */ /* 0x000e620000000800 */
[----:B---3--:R-:W-:Y:S02]  /*8010*/  IMAD R22, R15, R6, R8 ;  /* 0x000000060f167224 */ /* 0x008fe400078e0208 */
[----:B------:R-:W-:-:S05]  /*8020*/  IMAD.MOV.U32 R8, RZ, RZ, 0x1 ;  /* 0x00000001ff087424 */ /* 0x000fca00078e00ff */
[----:B------:R-:W2:Y:S01]  /*8030*/  LDC R20, c[0x0][0x600] ;  /* 0x00018000ff147b82 */ /* 0x000ea20000000800 */
[-CC-:B----4-:R-:W-:Y:S02]  /*8040*/  SHF.R.U64 R17, R14, R18.reuse, R7.reuse ;  /* 0x000000120e117219 */ /* 0x190fe40000001207 */
[----:B------:R-:W-:Y:S02]  /*8050*/  SHF.R.U32.HI R6, RZ, R18, R7 ;  /* 0x00000012ff067219 */ /* 0x000fe40000011607 */
[----:B------:R3:W4:Y:S03]  /*8060*/  F2I.U32.TRUNC.NTZ R18, R9 ;  /* 0x0000000900127305 */ /* 0x000726000020f000 */
[----:B------:R-:W1:Y:S01]  /*8070*/  LDC R23, c[0x0][0x648] ;  /* 0x00019200ff177b82 */ /* 0x000e620000000800 */
[-C--:B0-----:R-:W-:Y:S02]  /*8080*/  SHF.R.U64 R19, R17, R11.reuse, R6 ;  /* 0x0000000b11137219 */ /* 0x081fe40000001206 */
[----:B------:R-:W-:-:S02]  /*8090*/  SHF.L.U32 R12, R12, R11, RZ ;  /* 0x0000000b0c0c7219 */ /* 0x000fc400000006ff */
[-C--:B------:R-:W-:Y:S01]  /*80a0*/  SHF.R.U32.HI R7, RZ, R11.reuse, R6 ;  /* 0x0000000bff077219 */ /* 0x080fe20000011606 */
[----:B------:R-:W-:Y:S01]  /*80b0*/  IMAD.MOV.U32 R6, RZ, RZ, R19 ;  /* 0x000000ffff067224 */ /* 0x000fe200078e0013 */
[----:B------:R-:W-:Y:S01]  /*80c0*/  SHF.L.U32 R27, R8, R11, RZ ;  /* 0x0000000b081b7219 */ /* 0x000fe200000006ff */
[----:B------:R-:W0:Y:S01]  /*80d0*/  LDC R26, c[0x0][0x638] ;  /* 0x00018e00ff1a7b82 */ /* 0x000e220000000800 */
[----:B------:R-:W-:-:S07]  /*80e0*/  LOP3.LUT R28, RZ, R12, RZ, 0x33, !PT ;  /* 0x0000000cff1c7212 */ /* 0x000fce00078e33ff */
[----:B------:R-:W0:Y:S01]  /*80f0*/  LDC R29, c[0x0][0x610] ;  /* 0x00018400ff1d7b82 */ /* 0x000e220000000800 */
[----:B---34-:R-:W-:Y:S05]  /*8100*/  @!P0 BRA `(.L_x_168) ;  /* 0x0000000000288947 */ /* 0x018fea0003800000 */
        /* <DEDUP_REMOVED lines=10> */
.L_x_168:
[----:B-1----:R-:W-:Y:S01]  /*81b0*/  SHF.R.U64 R7, R6, R23, R7 ;  /* 0x0000001706077219 */ /* 0x002fe20000001207 */
[----:B--2---:R-:W-:Y:S01]  /*81c0*/  VIADD R9, R20, 0xffffffff ;  /* 0xffffffff14097836 */ /* 0x004fe20000000000 */
[----:B------:R-:W-:Y:S01]  /*81d0*/  LOP3.LUT R6, R17, R28, RZ, 0xc0, !PT ;  /* 0x0000001c11067212 */ /* 0x000fe200078ec0ff */
[----:B------:R-:W-:Y:S02]  /*81e0*/  IMAD.MOV R18, RZ, RZ, -R18 ;  /* 0x000000ffff127224 */ /* 0x000fe400078e0a12 */
[----:B------:R-:W-:Y:S02]  /*81f0*/  IMAD.MOV R8, RZ, RZ, -R7 ;  /* 0x000000ffff087224 */ /* 0x000fe400078e0a07 */
[----:B------:R-:W-:Y:S01]  /*8200*/  IMAD R11, R27, R7, R6 ;  /* 0x000000071b0b7224 */ /* 0x000fe200078e0206 */
[----:B------:R-:W-:Y:S01]  /*8210*/  LOP3.LUT R7, R14, R9, RZ, 0xc0, !PT ;  /* 0x000000090e077212 */ /* 0x000fe200078ec0ff */
[----:B------:R-:W-:Y:S02]  /*8220*/  @P3 IMAD R22, R21, R18, R10 ;  /* 0x0000001215163224 */ /* 0x000fe400078e020a */
[----:B0-----:R-:W-:-:S02]  /*8230*/  IMAD R6, R8, R26, R19 ;  /* 0x0000001a08067224 */ /* 0x001fc400078e0213 */
[----:B------:R-:W-:Y:S02]  /*8240*/  IMAD R11, R11, R29, R22 ;  /* 0x0000001d0b0b7224 */ /* 0x000fe400078e0216 */
[----:B------:R-:W-:Y:S02]  /*8250*/  IMAD R6, R6, R20, R7 ;  /* 0x0000001406067224 */ /* 0x000fe400078e0207 */
[----:B------:R-:W-:-:S03]  /*8260*/  IMAD.MOV.U32 R8, RZ, RZ, 0x1 ;  /* 0x00000001ff087424 */ /* 0x000fc600078e00ff */
[----:B------:R-:W-:Y:S02]  /*8270*/  SEL R14, R6, R11, !P3 ;  /* 0x0000000b060e7207 */ /* 0x000fe40005800000 */
[----:B------:R-:W-:Y:S01]  /*8280*/  SEL R11, R11, R6, !P3 ;  /* 0x000000060b0b7207 */ /* 0x000fe20005800000 */
[----:B------:R-:W-:Y:S01]  /*8290*/  IMAD.MOV.U32 R6, RZ, RZ, R16 ;  /* 0x000000ffff067224 */ /* 0x000fe200078e0010 */
[----:B------:R-:W-:-:S07]  /*82a0*/  PRMT R7, R8, 0x7610, R7 ;  /* 0x0000761008077816 */ /* 0x000fce0000000007 */
.L_x_166:
[----:B------:R-:W-:-:S08]  /*82b0*/  NOP ;  /* 0x0000000000007918 */ /* 0x000fd00000000000 */
[----:B------:R-:W0:-:S00]  /*82c0*/  USETMAXREG.DEALLOC.CTAPOOL 0x28 ;  /* 0x00000028000079c8 */ /* 0x000e0000080e0500 */
[----:B0-----:R-:W-:-:S13]  /*82d0*/  ISETP.NE.AND P0, PT, R5, RZ, PT ;  /* 0x000000ff0500720c */ /* 0x001fda0003f05270 */
[----:B------:R-:W-:Y:S05]  /*82e0*/  @P0 EXIT ;  /* 0x000000000000094d */ /* 0x000fea0003800000 */
[----:B------:R-:W-:Y:S01]  /*82f0*/  LOP3.LUT P0, RZ, R7, 0xff, RZ, 0xc0, !PT ;  /* 0x000000ff07ff7812 */ /* 0x000fe2000780c0ff */
[----:B------:R-:W-:Y:S02]  /*8300*/  IMAD.MOV.U32 R5, RZ, RZ, 0x1 ;  /* 0x00000001ff057424 */ /* 0x000fe400078e00ff */
[----:B------:R-:W-:-:S10]  /*8310*/  IMAD.MOV.U32 R13, RZ, RZ, RZ ;  /* 0x000000ffff0d7224 */ /* 0x000fd400078e00ff */
[----:B------:R-:W-:Y:S05]  /*8320*/  @!P0 BRA `(.L_x_169) ;  /* 0x0000000c00308947 */ /* 0x000fea0003800000 */
[----:B------:R-:W0:Y:S01]  /*8330*/  LDC R5, c[0x0][0x28c] ;  /* 0x0000a300ff057b82 */ /* 0x000e220000000800 */
[----:B------:R-:W-:Y:S01]  /*8340*/  ULDC UR5, c[0x0][0x600] ;  /* 0x0001800000057ab9 */ /* 0x000fe20000000800 */
[----:B------:R-:W-:Y:S01]  /*8350*/  ULDC UR4, c[0x0][0xc] ;  /* 0x0000030000047ab9 */ /* 0x000fe20000000800 */
[----:B------:R-:W-:Y:S01]  /*8360*/  UIADD3 UR16, UR5, -0x1, URZ ;  /* 0xffffffff05107890 */ /* 0x000fe2000fffe03f */
[C---:B------:R-:W-:Y:S01]  /*8370*/  LOP3.LUT P2, RZ, R0.reuse, 0x7f, RZ, 0xc0, !PT ;  /* 0x0000007f00ff7812 */ /* 0x040fe2000784c0ff */
[----:B------:R-:W-:Y:S01]  /*8380*/  ULDC UR6, c[0x0][0x658] ;  /* 0x0001960000067ab9 */ /* 0x000fe20000000800 */
[----:B------:R-:W-:Y:S01]  /*8390*/  ULDC UR5, c[0x0][0x10] ;  /* 0x0000040000057ab9 */ /* 0x000fe20000000800 */
[----:B------:R-:W-:Y:S01]  /*83a0*/  UMOV UR7, 0xffffffff ;  /* 0xffffffff00077882 */ /* 0x000fe20000000000 */
[----:B------:R-:W-:Y:S01]  /*83b0*/  UMOV UR8, 0x1 ;  /* 0x0000000100087882 */ /* 0x000fe20000000000 */
[----:B------:R-:W-:Y:S01]  /*83c0*/  UIMAD.WIDE.U32 UR4, UR4, UR5, URZ ;  /* 0x00000005040472a5 */ /* 0x000fe2000f8e003f */
[----:B------:R-:W-:Y:S01]  /*83d0*/  LOP3.LUT P0, RZ, R0, 0x1f, RZ, 0xc0, !PT ;  /* 0x0000001f00ff7812 */ /* 0x000fe2000780c0ff */
[----:B------:R-:W-:Y:S01]  /*83e0*/  USHF.L.U32 UR7, UR7, UR6, URZ ;  /* 0x0000000607077299 */ /* 0x000fe2000800063f */
[----:B------:R-:W-:Y:S01]  /*83f0*/  BSSY B0, `(.L_x_169) ;  /* 0x00000bf000007945 */ /* 0x000fe20003800000 */
[----:B------:R-:W-:Y:S01]  /*8400*/  USHF.L.U32 UR18, UR8, UR6, URZ ;  /* 0x0000000608127299 */ /* 0x000fe2000800063f */
[----:B------:R-:W-:Y:S01]  /*8410*/  IMAD.MOV.U32 R15, RZ, RZ, 0x1 ;  /* 0x00000001ff0f7424 */ /* 0x000fe200078e00ff */
[----:B------:R-:W-:Y:S01]  /*8420*/  LOP3.LUT R16, R4, 0x2, RZ, 0xfc, !PT ;  /* 0x0000000204107812 */ /* 0x000fe200078efcff */
[----:B------:R-:W-:Y:S01]  /*8430*/  ULDC UR6, c[0x0][0x14] ;  /* 0x0000050000067ab9 */ /* 0x000fe20000000800 */
[----:B------:R-:W-:Y:S01]  /*8440*/  PLOP3.LUT P0, PT, P0, P2, PT, 0x8a, 0x0 ;  /* 0x000000000000781c */ /* 0x000fe20000705172 */
[----:B------:R-:W-:Y:S01]  /*8450*/  UIMAD.WIDE.U32 UR20, UR4, UR6, URZ ;  /* 0x00000006041472a5 */ /* 0x000fe2000f8e003f */
[----:B------:R-:W-:Y:S01]  /*8460*/  IMAD.MOV.U32 R13, RZ, RZ, RZ ;  /* 0x000000ffff0d7224 */ /* 0x000fe200078e00ff */
[----:B------:R-:W-:-:S02]  /*8470*/  UIMAD UR13, UR5, UR6, URZ ;  /* 0x00000006050d72a4 */ /* 0x000fc4000f8e023f */
[----:B------:R-:W-:Y:S01]  /*8480*/  ULOP3.LUT UR17, URZ, UR7, URZ, 0x33, !UPT ;  /* 0x000000073f117292 */ /* 0x000fe2000f8e333f */
[----:B0-----:R-:W-:Y:S01]  /*8490*/  VIADD R5, R5, 0x1f ;  /* 0x0000001f05057836 */ /* 0x001fe20000000000 */
[----:B------:R-:W-:Y:S01]  /*84a0*/  UIADD3 UR13, UR21, UR13, URZ ;  /* 0x0000000d150d7290 */ /* 0x000fe2000fffe03f */
[----:B------:R-:W-:-:S03]  /*84b0*/  ULDC.64 UR22, c[0x0][0x198] ;  /* 0x0000660000167ab9 */ /* 0x000fc60000000a00 */
[----:B------:R-:W-:-:S04]  /*84c0*/  SHF.R.S32.HI R8, RZ, 0x1f, R5 ;  /* 0x0000001fff087819 */ /* 0x000fc80000011405 */
[----:B------:R-:W-:Y:S01]  /*84d0*/  LEA.HI R8, R8, R5, RZ, 0x5 ;  /* 0x0000000508087211 */ /* 0x000fe200078f28ff */
[----:B------:R-:W-:-:S03]  /*84e0*/  IMAD.MOV.U32 R5, RZ, RZ, 0x1 ;  /* 0x00000001ff057424 */ /* 0x000fc600078e00ff */
[----:B------:R-:W-:-:S05]  /*84f0*/  SHF.R.S32.HI R12, RZ, 0x5, R8 ;  /* 0x00000005ff0c7819 */ /* 0x000fca0000011408 */
[----:B------:R-:W-:-:S07]  /*8500*/  VIADD R0, R12, 0x1 ;  /* 0x000000010c007836 */ /* 0x000fce0000000000 */
.L_x_181:
[----:B------:R-:W-:-:S03]  /*8510*/  UMOV UR4, 0xffffffff ;  /* 0xffffffff00047882 */ /* 0x000fc60000000000 */
[----:B------:R-:W-:Y:S05]  /*8520*/  BRA.DIV UR4, `(.L_x_170) ;  /* 0x0000000e04c47947 */ /* 0x000fea000b800000 */
[----:B------:R-:W-:-:S13]  /*8530*/  ELECT P1, URZ, PT ;  /* 0x00000000003f782f */ /* 0x000fda0003820000 */
.L_x_193:
[----:B------:R-:W0:Y:S01]  /*8540*/  LDC R7, c[0x0][0x28c] ;  /* 0x0000a300ff077b82 */ /* 0x000e220000000800 */
[----:B------:R-:W-:Y:S01]  /*8550*/  BSSY B1, `(.L_x_171) ;  /* 0x0000037000017945 */ /* 0x000fe20003800000 */
[----:B0-----:R-:W-:-:S13]  /*8560*/  ISETP.LT.OR P1, PT, R7, 0x1, !P1 ;  /* 0x000000010700780c */ /* 0x001fda0004f21670 */
[----:B------:R-:W-:Y:S05]  /*8570*/  @P1 BRA `(.L_x_172) ;  /* 0x0000000000d01947 */ /* 0x000fea0003800000 */
[----:B------:R-:W-:Y:S02]  /*8580*/  IMAD.SHL.U32 R14, R14, 0x40, RZ ;  /* 0x000000400e0e7824 */ /* 0x000fe400078e00ff */
[----:B------:R-:W-:Y:S02]  /*8590*/  IMAD.SHL.U32 R17, R11, 0x100, RZ ;  /* 0x000001000b117824 */ /* 0x000fe400078e00ff */
[----:B------:R-:W-:Y:S02]  /*85a0*/  IMAD.MOV.U32 R20, RZ, RZ, RZ ;  /* 0x000000ffff147224 */ /* 0x000fe400078e00ff */
[----:B------:R-:W-:Y:S02]  /*85b0*/  IMAD.MOV.U32 R7, RZ, RZ, R0 ;  /* 0x000000ffff077224 */ /* 0x000fe400078e0000 */
[----:B------:R-:W-:Y:S02]  /*85c0*/  IMAD.MOV.U32 R8, RZ, RZ, R5 ;  /* 0x000000ffff087224 */ /* 0x000fe400078e0005 */
[----:B------:R-:W-:-:S07]  /*85d0*/  IMAD.MOV.U32 R9, RZ, RZ, R13 ;  /* 0x000000ffff097224 */ /* 0x000fce00078e000d */
.L_x_176:
[----:B------:R-:W0:Y:S01]  /*85e0*/  S2R R11, SR_CgaCtaId ;  /* 0x00000000000b7919 */ /* 0x000e220000008800 */
[----:B------:R-:W-:-:S04]  /*85f0*/  MOV R10, 0x400 ;  /* 0x00000400000a7802 */ /* 0x000fc80000000f00 */
[----:B0-----:R-:W-:Y:S02]  /*8600*/  LEA R18, R11, R10, 0x18 ;  /* 0x0000000a0b127211 */ /* 0x001fe400078ec0ff */
[----:B------:R-:W-:Y:S01]  /*8610*/  SHF.L.U32 R10, R8, 0x1f, RZ ;  /* 0x0000001f080a7819 */ /* 0x000fe200000006ff */
[----:B------:R-:W0:Y:S02]  /*8620*/  @!P2 LDC R11, c[0x0][0x500] ;  /* 0x00014000ff0bab82 */ /* 0x000e240000000800 */
[----:B------:R-:W-:-:S04]  /*8630*/  IMAD R19, R9, 0x8, R18 ;  /* 0x0000000809137824 */ /* 0x000fc800078e0212 */
[----:B------:R-:W1:Y:S02]  /*8640*/  SYNCS.PHASECHK.TRANS64.TRYWAIT P1, [R19+URZ+0x28], R10 ;  /* 0x0000280a130075a7 */ /* 0x000e64000802017f */
[----:B-1----:R-:W-:Y:S05]  /*8650*/  @!P1 BRA `(.L_x_173) ;  /* 0x0000000c00989947 */ /* 0x002fea0003800000 */
.L_x_194:
[----:B-1----:R-:W-:Y:S01]  /*8660*/  PRMT R10, R16, 0x9910, RZ ;  /* 0x00009910100a7816 */ /* 0x002fe200000000ff */
[----:B0-----:R0:W-:Y:S03]  /*8670*/  @!P2 SYNCS.ARRIVE.TRANS64 RZ, [R19+URZ], R11 ;  /* 0x0000000b13ffa9a7 */ /* 0x0011e6000800003f */
[----:B------:R-:W-:-:S13]  /*8680*/  ISETP.NE.AND P1, PT, R10, 0x2, PT ;  /* 0x000000020a00780c */ /* 0x000fda0003f25270 */
[----:B0-----:R-:W-:Y:S05]  /*8690*/  @P1 BRA `(.L_x_174) ;  /* 0x0000000000041947 */ /* 0x001fea0003800000 */
[----:B------:R-:W-:Y:S01]  /*86a0*/  BPT.TRAP 0x1 ;  /* 0x000000040000795c */ /* 0x000fe20000300000 */
.L_x_174:
[----:B------:R-:W-:Y:S05]  /*86b0*/  @P0 BRA `(.L_x_175) ;  /* 0x0000000000040947 */ /* 0x000fea0003800000 */
[----:B------:R-:W-:Y:S01]  /*86c0*/  BPT.TRAP 0x1 ;  /* 0x000000040000795c */ /* 0x000fe20000300000 */
.L_x_175:
[--C-:B------:R-:W-:Y:S01]  /*86d0*/  IMAD R10, R9, 0x2000, R18.reuse ;  /* 0x00002000090a7824 */ /* 0x100fe200078e0212 */
[----:B------:R-:W-:Y:S01]  /*86e0*/  R2UR UR9, R19 ;  /* 0x00000000130972ca */ /* 0x000fe200000e0000 */
[----:B------:R-:W-:Y:S01]  /*86f0*/  IMAD R18, R9, 0x800, R18 ;  /* 0x0000080009127824 */ /* 0x000fe200078e0212 */
[----:B------:R-:W-:Y:S01]  /*8700*/  UIADD3 UR4, UP0, UR22, 0xf0, URZ ;  /* 0x000000f016047890 */ /* 0x000fe2000ff1e03f */
[----:B------:R-:W-:Y:S01]  /*8710*/  VIADD R7, R7, 0xffffffff ;  /* 0xffffffff07077836 */ /* 0x000fe20000000000 */
[----:B------:R-:W-:Y:S01]  /*8720*/  R2UR UR5, R10 ;  /* 0x000000000a0572ca */ /* 0x000fe200000e0000 */
[----:B------:R-:W-:Y:S01]  /*8730*/  UIADD3 UR24, UP1, UR22, 0x1f0, URZ ;  /* 0x000001f016187890 */ /* 0x000fe2000ff3e03f */
[----:B------:R-:W-:Y:S01]  /*8740*/  R2UR UR8, R18 ;  /* 0x00000000120872ca */ /* 0x000fe200000e0000 */
[----:B------:R-:W-:Y:S01]  /*8750*/  VIADD R9, R9, 0x1 ;  /* 0x0000000109097836 */ /* 0x000fe20000000000 */
[----:B------:R-:W-:Y:S01]  /*8760*/  R2UR UR11, R17 ;  /* 0x00000000110b72ca */ /* 0x000fe200000e0000 */
[----:B------:R-:W-:Y:S01]  /*8770*/  UIADD3.X UR25, URZ, UR23, URZ, UP1, !UPT ;  /* 0x000000173f197290 */ /* 0x000fe20008ffe43f */
[----:B------:R-:W-:Y:S01]  /*8780*/  R2UR UR10, R20 ;  /* 0x00000000140a72ca */ /* 0x000fe200000e0000 */
[----:B------:R-:W-:Y:S01]  /*8790*/  UMOV UR6, 0x0 ;  /* 0x0000000000067882 */ /* 0x000fe20000000000 */
[----:B------:R-:W-:Y:S01]  /*87a0*/  R2UR UR12, R6 ;  /* 0x00000000060c72ca */ /* 0x000fe200000e0000 */
[----:B------:R-:W-:Y:S01]  /*87b0*/  UMOV UR7, 0x10000000 ;  /* 0x1000000000077882 */ /* 0x000fe20000000000 */
[----:B------:R-:W-:Y:S01]  /*87c0*/  R2UR UR19, R14 ;  /* 0x000000000e1372ca */ /* 0x000fe200000e0000 */
[----:B------:R-:W-:Y:S01]  /*87d0*/  VIADD R20, R20, 0x20 ;  /* 0x0000002014147836 */ /* 0x000fe20000000000 */
[----:B------:R-:W-:Y:S01]  /*87e0*/  ISETP.GT.AND P4, PT, R7, 0x1, PT ;  /* 0x000000010700780c */ /* 0x000fe20003f84270 */
[----:B------:R-:W-:Y:S01]  /*87f0*/  UIADD3 UR14, UR5, 0x100, URZ ;  /* 0x00000100050e7890 */ /* 0x000fe2000fffe03f */
[----:B------:R-:W-:Y:S01]  /*8800*/  ISETP.NE.AND P1, PT, R9, 0x5, PT ;  /* 0x000000050900780c */ /* 0x000fe20003f25270 */
[----:B------:R-:W-:-:S02]  /*8810*/  UIADD3.X UR5, URZ, UR23, URZ, UP0, !UPT ;  /* 0x000000173f057290 */ /* 0x000fc400087fe43f */
[----:B------:R-:W-:Y:S01]  /*8820*/  UIADD3 UR15, UR8, 0xa100, URZ ;  /* 0x0000a100080f7890 */ /* 0x000fe2000fffe03f */
[----:B------:R-:W-:Y:S02]  /*8830*/  SEL R11, RZ, 0x1, P1 ;  /* 0x00000001ff0b7807 */ /* 0x000fe40000800000 */
[----:B------:R-:W-:Y:S01]  /*8840*/  UMOV UR8, UR14 ;  /* 0x0000000e00087c82 */ /* 0x000fe20008000000 */
[----:B------:R-:W-:Y:S02]  /*8850*/  SEL R9, R9, RZ, P1 ;  /* 0x000000ff09097207 */ /* 0x000fe40000800000 */
[----:B------:R-:W-:Y:S01]  /*8860*/  LOP3.LUT R8, R8, R11, RZ, 0x3c, !PT ;  /* 0x0000000b08087212 */ /* 0x000fe200078e3cff */
[----:B------:R0:W-:Y:S02]  /*8870*/  UTMALDG.3D [UR8], [UR4], desc[UR6] ;  /* 0x00000608040075b4 */ /* 0x0001e40008011000 */
[----:B0-----:R-:W-:Y:S01]  /*8880*/  UMOV UR8, UR15 ;  /* 0x0000000f00087c82 */ /* 0x001fe20008000000 */
[----:B------:R-:W-:-:S02]  /*8890*/  UMOV UR11, UR19 ;  /* 0x00000013000b7c82 */ /* 0x000fc40008000000 */
[----:B------:R0:W-:Y:S02]  /*88a0*/  UTMALDG.3D [UR8], [UR24], desc[UR6] ;  /* 0x00000608180075b4 */ /* 0x0001e40008011000 */
[----:B0-----:R-:W-:Y:S05]  /*88b0*/  @P4 BRA `(.L_x_176) ;  /* 0xfffffffc00484947 */ /* 0x001fea000383ffff */
.L_x_172:
[----:B------:R-:W-:Y:S05]  /*88c0*/  BSYNC B1 ;  /* 0x0000000000017941 */ /* 0x000fea0003800000 */
.L_x_171:
[----:B------:R-:W-:Y:S01]  /*88d0*/  LOP3.LUT P4, RZ, R15, 0xff, RZ, 0xc0, !PT ;  /* 0x000000ff0fff7812 */ /* 0x000fe2000788c0ff */
[----:B------:R-:W-:Y:S01]  /*88e0*/  IMAD.IADD R13, R12, 0x1, R13 ;  /* 0x000000010c0d7824 */ /* 0x000fe200078e020d */
[----:B------:R-:W-:Y:S01]  /*88f0*/  IADD3 R2, P5, R2, UR20, RZ ;  /* 0x0000001402027c10 */ /* 0x000fe2000ffbe0ff */
[----:B------:R-:W-:Y:S01]  /*8900*/  ULDC.64 UR4, c[0x0][0x650] ;  /* 0x0001940000047ab9 */ /* 0x000fe20000000a00 */
[----:B------:R-:W-:Y:S01]  /*8910*/  BSSY B1, `(.L_x_177) ;  /* 0x000006a000017945 */ /* 0x000fe20003800000 */
[----:B------:R-:W-:Y:S01]  /*8920*/  IMAD.MOV.U32 R11, RZ, RZ, -0x1 ;  /* 0xffffffffff0b7424 */ /* 0x000fe200078e00ff */
[----:B------:R-:W-:Y:S01]  /*8930*/  ISETP.GT.U32.AND P1, PT, R13, 0x4, PT ;  /* 0x000000040d00780c */ /* 0x000fe20003f24070 */
[----:B------:R-:W-:Y:S01]  /*8940*/  IMAD.MOV.U32 R14, RZ, RZ, -0x1 ;  /* 0xffffffffff0e7424 */ /* 0x000fe200078e00ff */
[----:B------:R-:W-:Y:S02]  /*8950*/  IADD3.X R3, R3, UR13, RZ, P5, !PT ;  /* 0x0000000d03037c10 */ /* 0x000fe4000affe4ff */
[----:B------:R-:W-:-:S02]  /*8960*/  ISETP.LT.U32.AND P1, PT, R12, 0x5, P1 ;  /* 0x000000050c00780c */ /* 0x000fc40000f21070 */
[----:B------:R-:W-:Y:S01]  /*8970*/  PRMT R15, RZ, 0x7610, R15 ;  /* 0x00007610ff0f7816 */ /* 0x000fe2000000000f */
[----:B------:R-:W0:Y:S01]  /*8980*/  @P4 S2R R7, SR_CgaCtaId ;  /* 0x0000000000074919 */ /* 0x000e220000008800 */
[----:B------:R-:W-:-:S04]  /*8990*/  @P4 MOV R6, 0x400 ;  /* 0x0000040000064802 */ /* 0x000fc80000000f00 */
[----:B0-----:R-:W-:Y:S01]  /*89a0*/  @P4 LEA R8, R7, R6, 0x18 ;  /* 0x0000000607084211 */ /* 0x001fe200078ec0ff */
[----:B------:R-:W-:Y:S01]  /*89b0*/  IMAD.WIDE.U32 R6, R13, -0x33333333, RZ ;  /* 0xcccccccd0d067825 */ /* 0x000fe200078e00ff */
[----:B------:R-:W-:Y:S02]  /*89c0*/  SEL R6, RZ, 0x1, !P1 ;  /* 0x00000001ff067807 */ /* 0x000fe40004800000 */
[----:B------:R-:W-:Y:S01]  /*89d0*/  ISETP.GE.U32.AND P1, PT, R2, UR4, PT ;  /* 0x0000000402007c0c */ /* 0x000fe2000bf26070 */
[----:B------:R0:W-:Y:S01]  /*89e0*/  @P4 SYNCS.ARRIVE.TRANS64.A1T0 RZ, [R8+URZ+0x68], RZ ;  /* 0x000068ff08ff49a7 */ /* 0x0001e2000810003f */
[----:B------:R-:W-:Y:S02]  /*89f0*/  ISETP.GE.U32.AND P4, PT, R12, 0x5, PT ;  /* 0x000000050c00780c */ /* 0x000fe40003f86070 */
[----:B------:R-:W-:Y:S02]  /*8a00*/  ISETP.GE.U32.AND.EX P1, PT, R3, UR5, PT, P1 ;  /* 0x0000000503007c0c */ /* 0x000fe4000bf26110 */
[----:B------:R-:W-:Y:S01]  /*8a10*/  LOP3.LUT R5, R5, R6, RZ, 0x3c, !PT ;  /* 0x0000000605057212 */ /* 0x000fe200078e3cff */
[----:B------:R-:W-:Y:S01]  /*8a20*/  IMAD.MOV.U32 R6, RZ, RZ, -0x1 ;  /* 0xffffffffff067424 */ /* 0x000fe200078e00ff */
[----:B0-----:R-:W-:-:S02]  /*8a30*/  SHF.R.U32.HI R8, RZ, 0x2, R7 ;  /* 0x00000002ff087819 */ /* 0x001fc40000011607 */
[----:B------:R-:W-:-:S03]  /*8a40*/  PRMT R7, RZ, 0x7610, R7 ;  /* 0x00007610ff077816 */ /* 0x000fc60000000007 */
[----:B------:R-:W-:Y:S02]  /*8a50*/  IMAD R13, R8, -0x5, R13 ;  /* 0xfffffffb080d7824 */ /* 0x000fe400078e020d */
[----:B------:R-:W-:Y:S02]  /*8a60*/  @P4 LOP3.LUT R5, R5, 0x1, R8, 0x78, !PT ;  /* 0x0000000105054812 */ /* 0x000fe400078e7808 */
[----:B------:R-:W-:Y:S05]  /*8a70*/  @P1 BRA `(.L_x_178) ;  /* 0x00000004004c1947 */ /* 0x000fea0003800000 */
[----:B------:R-:W-:Y:S01]  /*8a80*/  ULDC.64 UR4, c[0x0][0x628] ;  /* 0x00018a0000047ab9 */ /* 0x000fe20000000a00 */
[----:B------:R-:W0:Y:S01]  /*8a90*/  S2R R17, SR_CTAID.X ;  /* 0x0000000000117919 */ /* 0x000e220000002500 */
[----:B------:R-:W-:Y:S01]  /*8aa0*/  ISETP.NE.U32.AND P1, PT, RZ, UR4, PT ;  /* 0x00000004ff007c0c */ /* 0x000fe2000bf25070 */
[----:B------:R-:W-:Y:S01]  /*8ab0*/  ULDC UR7, c[0x0][0x630] ;  /* 0x00018c0000077ab9 */ /* 0x000fe20000000800 */
[----:B------:R-:W-:Y:S01]  /*8ac0*/  IMAD.MOV.U32 R6, RZ, RZ, R2 ;  /* 0x000000ffff067224 */ /* 0x000fe200078e0002 */
[----:B------:R-:W1:Y:S01]  /*8ad0*/  S2R R14, SR_CTAID.Y ;  /* 0x00000000000e7919 */ /* 0x000e620000002600 */
[----:B------:R-:W-:Y:S01]  /*8ae0*/  ISETP.NE.AND.EX P1, PT, RZ, UR5, PT, P1 ;  /* 0x00000005ff007c0c */ /* 0x000fe2000bf25310 */
[----:B------:R-:W-:-:S12]  /*8af0*/  IMAD.MOV.U32 R7, RZ, RZ, R3 ;  /* 0x000000ffff077224 */ /* 0x000fd800078e0003 */
[----:B------:R-:W-:Y:S05]  /*8b00*/  @!P1 BRA `(.L_x_179) ;  /* 0x0000000000289947 */ /* 0x000fea0003800000 */
[----:B------:R-:W-:Y:S02]  /*8b10*/  ULDC UR6, c[0x0][0x634] ;  /* 0x00018d0000067ab9 */ /* 0x000fe40000000800 */
[----:B------:R-:W-:-:S05]  /*8b20*/  IADD3 R11, P1, R2, UR6, RZ ;  /* 0x00000006020b7c10 */ /* 0x000fca000ff3e0ff */
[----:B------:R-:W-:-:S04]  /*8b30*/  IMAD.X R19, RZ, RZ, R3, P1 ;  /* 0x000000ffff137224 */ /* 0x000fc800008e0603 */
[----:B------:R-:W-:-:S04]  /*8b40*/  IMAD.WIDE.U32 R8, R19, UR4, RZ ;  /* 0x0000000413087c25 */ /* 0x000fc8000f8e00ff */
[----:B------:R-:W-:-:S04]  /*8b50*/  IMAD.WIDE.U32 R8, P1, R11, UR5, R8 ;  /* 0x000000050b087c25 */ /* 0x000fc8000f820008 */
[----:B------:R-:W-:-:S04]  /*8b60*/  IMAD.WIDE.U32 R10, R11, UR4, RZ ;  /* 0x000000040b0a7c25 */ /* 0x000fc8000f8e00ff */
[----:B------:R-:W-:Y:S01]  /*8b70*/  IMAD.X R7, RZ, RZ, RZ, P1 ;  /* 0x000000ffff077224 */ /* 0x000fe200008e06ff */
[----:B------:R-:W-:Y:S01]  /*8b80*/  IADD3 RZ, P1, R11, R8, RZ ;  /* 0x000000080bff7210 */ /* 0x000fe20007f3e0ff */
[----:B------:R-:W-:-:S04]  /*8b90*/  IMAD.MOV.U32 R6, RZ, RZ, R9 ;  /* 0x000000ffff067224 */ /* 0x000fc800078e0009 */
[----:B------:R-:W-:-:S08]  /*8ba0*/  IMAD.WIDE.U32.X R6, R19, UR5, R6, P1 ;  /* 0x0000000513067c25 */ /* 0x000fd000088e0406 */
.L_x_179:
[--C-:B------:R-:W-:Y:S01]  /*8bb0*/  SHF.R.U64 R10, R6, UR7, R7.reuse ;  /* 0x00000007060a7c19 */ /* 0x100fe20008001207 */
[----:B------:R-:W-:Y:S01]  /*8bc0*/  ULDC.64 UR4, c[0x0][0x620] ;  /* 0x0001880000047ab9 */ /* 0x000fe20000000a00 */
[----:B------:R-:W-:Y:S01]  /*8bd0*/  SHF.R.U32.HI R6, RZ, UR7, R7 ;  /* 0x00000007ff067c19 */ /* 0x000fe20008011607 */
[----:B------:R-:W2:Y:S01]  /*8be0*/  LDC R22, c[0x0][0x144] ;  /* 0x00005100ff167b82 */ /* 0x000ea20000000800 */
[----:B------:R-:W-:Y:S01]  /*8bf0*/  IADD3 R9, P1, RZ, -R10, RZ ;  /* 0x8000000aff097210 */ /* 0x000fe20007f3e0ff */
[----:B------:R-:W-:Y:S01]  /*8c00*/  ULDC.64 UR8, c[0x0][0x640] ;  /* 0x0001900000087ab9 */ /* 0x000fe20000000a00 */
[----:B0-----:R-:W-:Y:S01]  /*8c10*/  I2FP.F32.U32 R11, R17 ;  /* 0x00000011000b7245 */ /* 0x001fe20000201000 */
[----:B------:R-:W-:Y:S02]  /*8c20*/  ULDC UR6, c[0x0][0x608] ;  /* 0x0001820000067ab9 */ /* 0x000fe40000000800 */
[----:B------:R-:W-:Y:S01]  /*8c30*/  IMAD.X R6, RZ, RZ, ~R6, P1 ;  /* 0x000000ffff067224 */ /* 0x000fe200008e0e06 */
[----:B------:R-:W-:Y:S01]  /*8c40*/  ISETP.NE.U32.AND P1, PT, RZ, UR8, PT ;  /* 0x00000008ff007c0c */ /* 0x000fe2000bf25070 */
[----:B------:R-:W0:Y:S02]  /*8c50*/  LDC R19, c[0x0][0x148] ;  /* 0x00005200ff137b82 */ /* 0x000e240000000800 */
[----:B------:R-:W-:Y:S01]  /*8c60*/  IMAD R8, R6, UR4, RZ ;  /* 0x0000000406087c24 */ /* 0x000fe2000f8e02ff */
[----:B------:R-:W-:Y:S01]  /*8c70*/  ISETP.NE.AND.EX P1, PT, RZ, UR9, PT, P1 ;  /* 0x00000009ff007c0c */ /* 0x000fe2000bf25310 */
[----:B------:R-:W-:Y:S01]  /*8c80*/  IMAD.WIDE.U32 R6, R9, UR4, R2 ;  /* 0x0000000409067c25 */ /* 0x000fe2000f8e0002 */
[----:B------:R-:W-:-:S03]  /*8c90*/  ULDC UR4, c[0x0][0x150] ;  /* 0x0000540000047ab9 */ /* 0x000fc60000000800 */
[----:B------:R-:W-:Y:S02]  /*8ca0*/  IMAD R9, R9, UR5, R8 ;  /* 0x0000000509097c24 */ /* 0x000fe4000f8e0208 */
[----:B------:R-:W-:Y:S01]  /*8cb0*/  FMUL R8, R11, UR4 ;  /* 0x000000040b087c20 */ /* 0x000fe20008400000 */
[----:B------:R-:W-:Y:S01]  /*8cc0*/  ULDC UR4, c[0x0][0x618] ;  /* 0x0001860000047ab9 */ /* 0x000fe20000000800 */
[----:B------:R-:W-:Y:S01]  /*8cd0*/  ULDC UR5, c[0x0][0x154] ;  /* 0x0000550000057ab9 */ /* 0x000fe20000000800 */
[----:B------:R-:W-:-:S03]  /*8ce0*/  IMAD.IADD R7, R7, 0x1, R9 ;  /* 0x0000000107077824 */ /* 0x000fc600078e0209 */
[----:B------:R-:W3:Y:S02]  /*8cf0*/  F2I.U32.TRUNC.NTZ R8, R8 ;  /* 0x0000000800087305 */ /* 0x000ee4000020f000 */
[----:B------:R-:W-:Y:S02]  /*8d00*/  SHF.R.U64 R11, R6, UR4, R7 ;  /* 0x00000004060b7c19 */ /* 0x000fe40008001207 */
[----:B-1----:R-:W-:-:S05]  /*8d10*/  I2FP.F32.U32 R6, R14 ;  /* 0x0000000e00067245 */ /* 0x002fca0000201000 */
[----:B------:R-:W-:Y:S01]  /*8d20*/  FMUL R21, R6, UR5 ;  /* 0x0000000506157c20 */ /* 0x000fe20008400000 */
[----:B------:R-:W-:Y:S01]  /*8d30*/  SHF.R.U32.HI R6, RZ, UR4, R7 ;  /* 0x00000004ff067c19 */ /* 0x000fe20008011607 */
[----:B------:R-:W-:-:S03]  /*8d40*/  ULDC UR4, c[0x0][0x658] ;  /* 0x0001960000047ab9 */ /* 0x000fc60000000800 */
[--C-:B------:R-:W-:Y:S01]  /*8d50*/  SHF.R.U64 R20, R11, UR6, R6.reuse ;  /* 0x000000060b147c19 */ /* 0x100fe20008001206 */
[----:B------:R-:W1:Y:S01]  /*8d60*/  F2I.U32.TRUNC.NTZ R21, R21 ;  /* 0x0000001500157305 */ /* 0x000e62000020f000 */
[----:B------:R-:W-:Y:S01]  /*8d70*/  SHF.R.U32.HI R7, RZ, UR6, R6 ;  /* 0x00000006ff077c19 */ /* 0x000fe20008011606 */
[----:B---3--:R-:W-:-:S03]  /*8d80*/  IMAD.MOV R8, RZ, RZ, -R8 ;  /* 0x000000ffff087224 */ /* 0x008fc600078e0a08 */
[----:B------:R-:W-:Y:S01]  /*8d90*/  SHF.R.U64 R18, R20, UR4, R7 ;  /* 0x0000000414127c19 */ /* 0x000fe20008001207 */
[----:B--2---:R-:W-:Y:S01]  /*8da0*/  IMAD R17, R22, R8, R17 ;  /* 0x0000000816117224 */ /* 0x004fe200078e0211 */
[----:B------:R-:W-:-:S03]  /*8db0*/  SHF.R.U32.HI R23, RZ, UR4, R7 ;  /* 0x00000004ff177c19 */ /* 0x000fc60008011607 */
[----:B------:R-:W-:Y:S02]  /*8dc0*/  IMAD.MOV.U32 R6, RZ, RZ, R18 ;  /* 0x000000ffff067224 */ /* 0x000fe400078e0012 */
[----:B------:R-:W-:Y:S01]  /*8dd0*/  IMAD.MOV.U32 R7, RZ, RZ, R23 ;  /* 0x000000ffff077224 */ /* 0x000fe200078e0017 */
[----:B-1----:R-:W-:Y:S06]  /*8de0*/  @!P1 BRA `(.L_x_180) ;  /* 0x0000000000289947 */ /* 0x002fec0003800000 */
[----:B------:R-:W-:Y:S02]  /*8df0*/  ULDC UR4, c[0x0][0x64c] ;  /* 0x0001930000047ab9 */ /* 0x000fe40000000800 */
[----:B------:R-:W-:-:S05]  /*8e00*/  IADD3 R7, P1, R18, UR4, RZ ;  /* 0x0000000412077c10 */ /* 0x000fca000ff3e0ff */
[----:B------:R-:W-:-:S04]  /*8e10*/  IMAD.X R23, RZ, RZ, R23, P1 ;  /* 0x000000ffff177224 */ /* 0x000fc800008e0617 */
[----:B------:R-:W-:-:S04]  /*8e20*/  IMAD.WIDE.U32 R8, R23, UR8, RZ ;  /* 0x0000000817087c25 */ /* 0x000fc8000f8e00ff */
[----:B------:R-:W-:-:S04]  /*8e30*/  IMAD.WIDE.U32 R8, P1, R7, UR9, R8 ;  /* 0x0000000907087c25 */ /* 0x000fc8000f820008 */
[----:B------:R-:W-:-:S04]  /*8e40*/  IMAD.WIDE.U32 R6, R7, UR8, RZ ;  /* 0x0000000807067c25 */ /* 0x000fc8000f8e00ff */
[----:B------:R-:W-:Y:S01]  /*8e50*/  IMAD.MOV.U32 R6, RZ, RZ, R9 ;  /* 0x000000ffff067224 */ /* 0x000fe200078e0009 */
[----:B------:R-:W-:Y:S01]  /*8e60*/  IADD3 RZ, P4, R7, R8, RZ ;  /* 0x0000000807ff7210 */ /* 0x000fe20007f9e0ff */
[----:B------:R-:W-:-:S04]  /*8e70*/  IMAD.X R7, RZ, RZ, RZ, P1 ;  /* 0x000000ffff077224 */ /* 0x000fc800008e06ff */
[----:B------:R-:W-:-:S08]  /*8e80*/  IMAD.WIDE.U32.X R6, R23, UR9, R6, P4 ;  /* 0x0000000917067c25 */ /* 0x000fd0000a0e0406 */
.L_x_180:
[----:B------:R-:W-:Y:S01]  /*8e90*/  ULDC UR4, c[0x0][0x648] ;  /* 0x0001920000047ab9 */ /* 0x000fe20000000800 */
[----:B------:R-:W-:Y:S01]  /*8ea0*/  LOP3.LUT R20, R20, UR17, RZ, 0xc0, !PT ;  /* 0x0000001114147c12 */ /* 0x000fe2000f8ec0ff */
[----:B------:R-:W-:Y:S01]  /*8eb0*/  IMAD.MOV R21, RZ, RZ, -R21 ;  /* 0x000000ffff157224 */ /* 0x000fe200078e0a15 */
[----:B------:R-:W-:Y:S01]  /*8ec0*/  SHF.R.U64 R7, R6, UR4, R7 ;  /* 0x0000000406077c19 */ /* 0x000fe20008001207 */
[----:B------:R-:W-:Y:S01]  /*8ed0*/  ULDC UR4, c[0x0][0x638] ;  /* 0x00018e0000047ab9 */ /* 0x000fe20000000800 */
[----:B------:R-:W-:Y:S01]  /*8ee0*/  LOP3.LUT R11, R11, UR16, RZ, 0xc0, !PT ;  /* 0x000000100b0b7c12 */ /* 0x000fe2000f8ec0ff */
[----:B0-----:R-:W-:Y:S01]  /*8ef0*/  @P3 IMAD R17, R19, R21, R14 ;  /* 0x0000001513113224 */ /* 0x001fe200078e020e */
[----:B------:R-:W-:Y:S01]  /*8f00*/  ULDC UR5, c[0x0][0x610] ;  /* 0x0001840000057ab9 */ /* 0x000fe20000000800 */
[----:B------:R-:W-:Y:S02]  /*8f10*/  IMAD.MOV R9, RZ, RZ, -R7 ;  /* 0x000000ffff097224 */ /* 0x000fe400078e0a07 */
[----:B------:R-:W-:-:S02]  /*8f20*/  IMAD R20, R7, UR18, R20 ;  /* 0x0000001207147c24 */ /* 0x000fc4000f8e0214 */
[----:B------:R-:W-:Y:S01]  /*8f30*/  IMAD R18, R9, UR4, R18 ;  /* 0x0000000409127c24 */ /* 0x000fe2000f8e0212 */
[----:B------:R-:W-:Y:S01]  /*8f40*/  ULDC UR4, c[0x0][0x600] ;  /* 0x0001800000047ab9 */ /* 0x000fe20000000800 */
[----:B------:R-:W-:Y:S02]  /*8f50*/  IMAD R17, R20, UR5, R17 ;  /* 0x0000000514117c24 */ /* 0x000fe4000f8e0211 */
[----:B------:R-:W-:Y:S02]  /*8f60*/  IMAD R18, R18, UR4, R11 ;  /* 0x0000000412127c24 */ /* 0x000fe4000f8e020b */
[----:B------:R-:W-:Y:S02]  /*8f70*/  IMAD.MOV.U32 R7, RZ, RZ, 0x1 ;  /* 0x00000001ff077424 */ /* 0x000fe400078e00ff */
[----:B------:R-:W-:Y:S01]  /*8f80*/  IMAD.MOV.U32 R6, RZ, RZ, R10 ;  /* 0x000000ffff067224 */ /* 0x000fe200078e000a */
[----:B------:R-:W-:Y:S02]  /*8f90*/  SEL R14, R18, R17, !P3 ;  /* 0x00000011120e7207 */ /* 0x000fe40005800000 */
[----:B------:R-:W-:-:S07]  /*8fa0*/  SEL R11, R17, R18, !P3 ;  /* 0x00000012110b7207 */ /* 0x000fce0005800000 */
.L_x_178:
[----:B------:R-:W-:Y:S05]  /*8fb0*/  BSYNC B1 ;  /* 0x0000000000017941 */ /* 0x000fea0003800000 */
.L_x_177:
[----:B------:R-:W-:-:S13]  /*8fc0*/  LOP3.LUT P1, RZ, R7, 0xff, RZ, 0xc0, !PT ;  /* 0x000000ff07ff7812 */ /* 0x000fda000782c0ff */
[----:B------:R-:W-:Y:S05]  /*8fd0*/  @P1 BRA `(.L_x_181) ;  /* 0xfffffff4004c1947 */ /* 0x000fea000383ffff */
[----:B------:R-:W-:Y:S05]  /*8fe0*/  BSYNC B0 ;  /* 0x0000000000007941 */ /* 0x000fea0003800000 */
.L_x_169:
[----:B------:R-:W-:-:S03]  /*8ff0*/  UMOV UR4, 0xffffffff ;  /* 0xffffffff00047882 */ /* 0x000fc60000000000 */
[----:B------:R-:W-:Y:S05]  /*9000*/  BRA.DIV UR4, `(.L_x_182) ;  /* 0x0000000604407947 */ /* 0x000fea000b800000 */
[----:B------:R-:W-:-:S13]  /*9010*/  ELECT P0, URZ, PT ;  /* 0x00000000003f782f */ /* 0x000fda0003800000 */
.L_x_197:
[----:B------:R-:W-:Y:S04]  /*9020*/  BSSY B0, `(.L_x_183) ;  /* 0x0000034000007945 */ /* 0x000fe80003800000 */
[----:B------:R-:W-:Y:S05]  /*9030*/  @!P0 BRA `(.L_x_184) ;  /* 0x0000000000c88947 */ /* 0x000fea0003800000 */
[----:B------:R-:W-:-:S04]  /*9040*/  LOP3.LUT R4, R4, 0x2, RZ, 0xfc, !PT ;  /* 0x0000000204047812 */ /* 0x000fc800078efcff */
[----:B------:R-:W-:-:S13]  /*9050*/  ISETP.NE.AND P0, PT, R4, 0x3, PT ;  /* 0x000000030400780c */ /* 0x000fda0003f05270 */
[----:B------:R-:W-:Y:S05]  /*9060*/  @!P0 BRA `(.L_x_185) ;  /* 0x0000000000048947 */ /* 0x000fea0003800000 */
[----:B------:R-:W-:Y:S01]  /*9070*/  BPT.TRAP 0x1 ;  /* 0x000000040000795c */ /* 0x000fe20000300000 */
.L_x_185:
[----:B------:R-:W0:Y:S01]  /*9080*/  S2R R3, SR_CgaCtaId ;  /* 0x0000000000037919 */ /* 0x000e220000008800 */
[----:B------:R-:W-:-:S04]  /*9090*/  MOV R0, 0x400 ;  /* 0x0000040000007802 */ /* 0x000fc80000000f00 */
[----:B0-----:R-:W-:Y:S02]  /*90a0*/  LEA R0, R3, R0, 0x18 ;  /* 0x0000000003007211 */ /* 0x001fe400078ec0ff */
[----:B------:R-:W-:-:S03]  /*90b0*/  SHF.L.U32 R3, R5, 0x1f, RZ ;  /* 0x0000001f05037819 */ /* 0x000fc600000006ff */
[----:B------:R-:W-:-:S04]  /*90c0*/  VIADD R0, R0, 0x28 ;  /* 0x0000002800007836 */ /* 0x000fc80000000000 */
[C---:B------:R-:W-:Y:S02]  /*90d0*/  IMAD R6, R13.reuse, 0x8, R0 ;  /* 0x000000080d067824 */ /* 0x040fe400078e0200 */
[----:B------:R-:W-:Y:S02]  /*90e0*/  VIADD R13, R13, 0x1 ;  /* 0x000000010d0d7836 */ /* 0x000fe40000000000 */
[----:B------:R-:W0:Y:S03]  /*90f0*/  SYNCS.PHASECHK.TRANS64.TRYWAIT P0, [R6+URZ], R3 ;  /* 0x00000003060075a7 */ /* 0x000e26000800017f */
[----:B------:R-:W-:-:S04]  /*9100*/  ISETP.NE.AND P1, PT, R13, 0x5, PT ;  /* 0x000000050d00780c */ /* 0x000fc80003f25270 */
[----:B------:R-:W-:Y:S02]  /*9110*/  SEL R2, RZ, 0x1, P1 ;  /* 0x00000001ff027807 */ /* 0x000fe40000800000 */
[----:B------:R-:W-:Y:S02]  /*9120*/  SEL R13, R13, RZ, P1 ;  /* 0x000000ff0d0d7207 */ /* 0x000fe40000800000 */
[----:B------:R-:W-:-:S03]  /*9130*/  LOP3.LUT R8, R5, R2, RZ, 0x3c, !PT ;  /* 0x0000000205087212 */ /* 0x000fc600078e3cff */
[----:B------:R-:W-:Y:S01]  /*9140*/  IMAD R7, R13, 0x8, R0 ;  /* 0x000000080d077824 */ /* 0x000fe200078e0200 */
[----:B------:R-:W-:Y:S01]  /*9150*/  SHF.L.U32 R4, R8, 0x1f, RZ ;  /* 0x0000001f08047819 */ /* 0x000fe200000006ff */
[----:B0-----:R-:W-:Y:S06]  /*9160*/  @!P0 BRA `(.L_x_186) ;  /* 0x00000004000c8947 */ /* 0x001fec0003800000 */
.L_x_198:
[----:B------:R-:W1:Y:S01]  /*9170*/  SYNCS.PHASECHK.TRANS64.TRYWAIT P0, [R7+URZ], R4 ;  /* 0x00000004070075a7 */ /* 0x000e62000800017f */
[----:B------:R-:W-:-:S05]  /*9180*/  VIADD R2, R13, 0x1 ;  /* 0x000000010d027836 */ /* 0x000fca0000000000 */
[----:B------:R-:W-:-:S04]  /*9190*/  ISETP.NE.AND P1, PT, R2, 0x5, PT ;  /* 0x000000050200780c */ /* 0x000fc80003f25270 */
[----:B0-----:R-:W-:Y:S02]  /*91a0*/  SEL R3, RZ, 0x1, P1 ;  /* 0x00000001ff037807 */ /* 0x001fe40000800000 */
[----:B------:R-:W-:Y:S02]  /*91b0*/  SEL R9, R2, RZ, P1 ;  /* 0x000000ff02097207 */ /* 0x000fe40000800000 */
[----:B------:R-:W-:-:S03]  /*91c0*/  LOP3.LUT R8, R8, R3, RZ, 0x3c, !PT ;  /* 0x0000000308087212 */ /* 0x000fc600078e3cff */
[----:B------:R-:W-:Y:S01]  /*91d0*/  IMAD R10, R9, 0x8, R0 ;  /* 0x00000008090a7824 */ /* 0x000fe200078e0200 */
[----:B------:R-:W-:Y:S01]  /*91e0*/  SHF.L.U32 R5, R8, 0x1f, RZ ;  /* 0x0000001f08057819 */ /* 0x000fe200000006ff */
[----:B-1----:R-:W-:Y:S06]  /*91f0*/  @!P0 BRA `(.L_x_187) ;  /* 0x0000000000fc8947 */ /* 0x002fec0003800000 */
.L_x_199:
[----:B------:R-:W1:Y:S01]  /*9200*/  SYNCS.PHASECHK.TRANS64.TRYWAIT P0, [R10+URZ], R5 ;  /* 0x000000050a0075a7 */ /* 0x000e62000800017f */
[----:B------:R-:W-:-:S05]  /*9210*/  VIADD R2, R9, 0x1 ;  /* 0x0000000109027836 */ /* 0x000fca0000000000 */
[----:B------:R-:W-:-:S04]  /*9220*/  ISETP.NE.AND P1, PT, R2, 0x5, PT ;  /* 0x000000050200780c */ /* 0x000fc80003f25270 */
[----:B------:R-:W-:Y:S02]  /*9230*/  SEL R3, RZ, 0x1, P1 ;  /* 0x00000001ff037807 */ /* 0x000fe40000800000 */
[----:B0-----:R-:W-:Y:S02]  /*9240*/  SEL R7, R2, RZ, P1 ;  /* 0x000000ff02077207 */ /* 0x001fe40000800000 */
[----:B------:R-:W-:-:S03]  /*9250*/  LOP3.LUT R9, R8, R3, RZ, 0x3c, !PT ;  /* 0x0000000308097212 */ /* 0x000fc600078e3cff */
[----:B------:R-:W-:Y:S01]  /*9260*/  IMAD R11, R7, 0x8, R0 ;  /* 0x00000008070b7824 */ /* 0x000fe200078e0200 */
[----:B------:R-:W-:Y:S01]  /*9270*/  SHF.L.U32 R6, R9, 0x1f, RZ ;  /* 0x0000001f09067819 */ /* 0x000fe200000006ff */
[----:B-1----:R-:W-:Y:S06]  /*9280*/  @!P0 BRA `(.L_x_188) ;  /* 0x0000000000ec8947 */ /* 0x002fec0003800000 */
.L_x_200:
[----:B------:R-:W1:Y:S01]  /*9290*/  SYNCS.PHASECHK.TRANS64.TRYWAIT P0, [R11+URZ], R6 ;  /* 0x000000060b0075a7 */ /* 0x000e62000800017f */
[----:B------:R-:W-:-:S05]  /*92a0*/  VIADD R2, R7, 0x1 ;  /* 0x0000000107027836 */ /* 0x000fca0000000000 */
[----:B------:R-:W-:-:S04]  /*92b0*/  ISETP.NE.AND P1, PT, R2, 0x5, PT ;  /* 0x000000050200780c */ /* 0x000fc80003f25270 */
[----:B------:R-:W-:Y:S02]  /*92c0*/  SEL R4, RZ, 0x1, P1 ;  /* 0x00000001ff047807 */ /* 0x000fe40000800000 */
[----:B------:R-:W-:Y:S02]  /*92d0*/  SEL R3, R2, RZ, P1 ;  /* 0x000000ff02037207 */ /* 0x000fe40000800000 */
[----:B------:R-:W-:Y:S01]  /*92e0*/  LOP3.LUT R4, R9, R4, RZ, 0x3c, !PT ;  /* 0x0000000409047212 */ /* 0x000fe200078e3cff */
[----:B-1----:R-:W-:Y:S06]  /*92f0*/  @!P0 BRA `(.L_x_189) ;  /* 0x0000000000e48947 */ /* 0x002fec0003800000 */
.L_x_201:
[----:B------:R-:W-:Y:S01]  /*9300*/  IMAD R3, R3, 0x8, R0 ;  /* 0x0000000803037824 */ /* 0x000fe200078e0200 */
[----:B------:R-:W-:-:S07]  /*9310*/  SHF.L.U32 R0, R4, 0x1f, RZ ;  /* 0x0000001f04007819 */ /* 0x000fce00000006ff */
.L_x_190:
[----:B--2---:R2:W3:Y:S02]  /*9320*/  SYNCS.PHASECHK.TRANS64.TRYWAIT P0, [R3+URZ], R0 ;  /* 0x00000000030075a7 */ /* 0x0044e4000800017f */
[----:B---3--:R-:W-:Y:S05]  /*9330*/  @!P0 NANOSLEEP.SYNCS 0x989680 ;  /* 0x009896800000895d */ /* 0x008fea0003900000 */
[----:B------:R-:W3:Y:S02]  /*9340*/  @!P0 SYNCS.PHASECHK.TRANS64 P0, [R3+URZ], R0 ;  /* 0x00000000030085a7 */ /* 0x000ee4000800007f */
[----:B---3--:R-:W-:Y:S05]  /*9350*/  @!P0 BRA `(.L_x_190) ;  /* 0xfffffffc00f08947 */ /* 0x008fea000383ffff */
.L_x_184:
[----:B------:R-:W-:Y:S05]  /*9360*/  BSYNC B0 ;  /* 0x0000000000007941 */ /* 0x000fea0003800000 */
.L_x_183:
[----:B------:R-:W-:Y:S05]  /*9370*/  EXIT ;  /* 0x000000000000794d */ /* 0x000fea0003800000 */
.L_x_17:
[----:B-1----:R-:W-:-:S04]  /*9380*/  IMAD.U32 R11, RZ, RZ, UR7 ;  /* 0x00000007ff0b7e24 */ /* 0x002fc8000f8e00ff */
[----:B------:R1:W4:Y:S03]  /*9390*/  SYNCS.PHASECHK.TRANS64.TRYWAIT P0, [R11+URZ], R10 ;  /* 0x0000000a0b0075a7 */ /* 0x000326000800017f */
[----:B----4-:R-:W-:Y:S05]  /*93a0*/  @!P0 NANOSLEEP.SYNCS 0x989680 ;  /* 0x009896800000895d */ /* 0x010fea0003900000 */
[----:B------:R-:W4:Y:S02]  /*93b0*/  @!P0 SYNCS.PHASECHK.TRANS64 P0, [R11+URZ], R10 ;  /* 0x0000000a0b0085a7 */ /* 0x000f24000800007f */
[----:B----4-:R-:W-:Y:S05]  /*93c0*/  @!P0 BRA `(.L_x_17) ;  /* 0xfffffffc00ec8947 */ /* 0x010fea000383ffff */
[----:B------:R-:W-:Y:S05]  /*93d0*/  BRA `(.L_x_16) ;  /* 0xffffff80006c7947 */ /* 0x000fea000383ffff */
.L_x_23:
[----:B-1----:R-:W-:-:S04]  /*93e0*/  IMAD.U32 R12, RZ, RZ, UR12 ;  /* 0x0000000cff0c7e24 */ /* 0x002fc8000f8e00ff */
[----:B------:R1:W4:Y:S03]  /*93f0*/  SYNCS.PHASECHK.TRANS64.TRYWAIT P0, [R12+URZ], R11 ;  /* 0x0000000b0c0075a7 */ /* 0x000326000800017f */
[----:B----4-:R-:W-:Y:S05]  /*9400*/  @!P0 NANOSLEEP.SYNCS 0x989680 ;  /* 0x009896800000895d */ /* 0x010fea0003900000 */
[----:B------:R-:W4:Y:S02]  /*9410*/  @!P0 SYNCS.PHASECHK.TRANS64 P0, [R12+URZ], R11 ;  /* 0x0000000b0c0085a7 */ /* 0x000f24000800007f */
[----:B----4-:R-:W-:Y:S05]  /*9420*/  @!P0 BRA `(.L_x_23) ;  /* 0xfffffffc00ec8947 */ /* 0x010fea000383ffff */
[----:B------:R-:W-:Y:S05]  /*9430*/  BRA `(.L_x_22) ;  /* 0xffffff8800a87947 */ /* 0x000fea000383ffff */
.L_x_170:
[----:B------:R-:W-:Y:S01]  /*9440*/  BSSY B1, `(.L_x_191) ;  /* 0x0000006000017945 */ /* 0x000fe20003800000 */
[----:B------:R-:W-:-:S07]  /*9450*/  IMAD.MOV.U32 R7, RZ, RZ, -0x1 ;  /* 0xffffffffff077424 */ /* 0x000fce00078e00ff */
[----:B------:R-:W-:Y:S05]  /*9460*/  WARPSYNC.COLLECTIVE R7, `(.L_x_192) ;  /* 0x00000000070c7348 */ /* 0x000fea0003c00000 */
[----:B------:R-:W-:Y:S02]  /*9470*/  ELECT P1, UR62, PT ;  /* 0x00000000003e782f */ /* 0x000fe40003820000 */
[----:B------:R-:W-:Y:S01]  /*9480*/  MOV R7, UR62 ;  /* 0x0000003e00077c02 */ /* 0x000fe20008000f00 */
[----:B------:R-:W-:Y:S10]  /*9490*/  ENDCOLLECTIVE ;  /* 0x000000000000791b */ /* 0x000ff40003800000 */
.L_x_192:
[----:B------:R-:W-:Y:S05]  /*94a0*/  BSYNC B1 ;  /* 0x0000000000017941 */ /* 0x000fea0003800000 */
.L_x_191:
[----:B------:R-:W-:Y:S05]  /*94b0*/  BRA `(.L_x_193) ;  /* 0xfffffff000207947 */ /* 0x000fea000383ffff */
.L_x_173:
[----:B-1----:R1:W2:Y:S02]  /*94c0*/  SYNCS.PHASECHK.TRANS64.TRYWAIT P1, [R19+URZ+0x28], R10 ;  /* 0x0000280a130075a7 */ /* 0x0022a4000802017f */
[----:B--2---:R-:W-:Y:S05]  /*94d0*/  @!P1 NANOSLEEP.SYNCS 0x989680 ;  /* 0x009896800000995d */ /* 0x004fea0003900000 */
[----:B------:R-:W2:Y:S02]  /*94e0*/  @!P1 SYNCS.PHASECHK.TRANS64 P1, [R19+URZ+0x28], R10 ;  /* 0x0000280a130095a7 */ /* 0x000ea4000802007f */
[----:B--2---:R-:W-:Y:S05]  /*94f0*/  @!P1 BRA `(.L_x_173) ;  /* 0xfffffffc00f09947 */ /* 0x004fea000383ffff */
[----:B------:R-:W-:Y:S05]  /*9500*/  BRA `(.L_x_194) ;  /* 0xfffffff000547947 */ /* 0x000fea000383ffff */
.L_x_182:
[----:B------:R-:W-:Y:S01]  /*9510*/  BSSY B0, `(.L_x_195) ;  /* 0x0000006000007945 */ /* 0x000fe20003800000 */
[----:B------:R-:W-:-:S07]  /*9520*/  IMAD.MOV.U32 R7, RZ, RZ, -0x1 ;  /* 0xffffffffff077424 */ /* 0x000fce00078e00ff */
[----:B------:R-:W-:Y:S05]  /*9530*/  WARPSYNC.COLLECTIVE R7, `(.L_x_196) ;  /* 0x00000000070c7348 */ /* 0x000fea0003c00000 */
[----:B------:R-:W-:Y:S02]  /*9540*/  ELECT P1, UR62, PT ;  /* 0x00000000003e782f */ /* 0x000fe40003820000 */
[----:B------:R-:W-:Y:S01]  /*9550*/  MOV R7, UR62 ;  /* 0x0000003e00077c02 */ /* 0x000fe20008000f00 */
[----:B------:R-:W-:Y:S10]  /*9560*/  ENDCOLLECTIVE ;  /* 0x000000000000791b */ /* 0x000ff40003800000 */
.L_x_196:
[----:B------:R-:W-:Y:S05]  /*9570*/  BSYNC B0 ;  /* 0x0000000000007941 */ /* 0x000fea0003800000 */
.L_x_195:
[----:B------:R-:W-:Y:S01]  /*9580*/  PLOP3.LUT P0, PT, P1, PT, PT, 0x80, 0x0 ;  /* 0x000000000000781c */ /* 0x000fe20000f0f070 */
[----:B------:R-:W-:-:S12]  /*9590*/  BRA `(.L_x_197) ;  /* 0xfffffff800a07947 */ /* 0x000fd8000383ffff */
.L_x_186:
[----:B0-----:R0:W1:Y:S02]  /*95a0*/  SYNCS.PHASECHK.TRANS64.TRYWAIT P0, [R6+URZ], R3 ;  /* 0x00000003060075a7 */ /* 0x001064000800017f */
[----:B-1----:R-:W-:Y:S05]  /*95b0*/  @!P0 NANOSLEEP.SYNCS 0x989680 ;  /* 0x009896800000895d */ /* 0x002fea0003900000 */
[----:B------:R-:W1:Y:S02]  /*95c0*/  @!P0 SYNCS.PHASECHK.TRANS64 P0, [R6+URZ], R3 ;  /* 0x00000003060085a7 */ /* 0x000e64000800007f */
[----:B-1----:R-:W-:Y:S05]  /*95d0*/  @!P0 BRA `(.L_x_186) ;  /* 0xfffffffc00f08947 */ /* 0x002fea000383ffff */
[----:B------:R-:W-:Y:S05]  /*95e0*/  BRA `(.L_x_198) ;  /* 0xfffffff800e07947 */ /* 0x000fea000383ffff */
.L_x_187:
[----:B0-----:R0:W1:Y:S02]  /*95f0*/  SYNCS.PHASECHK.TRANS64.TRYWAIT P0, [R7+URZ], R4 ;  /* 0x00000004070075a7 */ /* 0x001064000800017f */
[----:B-1----:R-:W-:Y:S05]  /*9600*/  @!P0 NANOSLEEP.SYNCS 0x989680 ;  /* 0x009896800000895d */ /* 0x002fea0003900000 */
[----:B------:R-:W1:Y:S02]  /*9610*/  @!P0 SYNCS.PHASECHK.TRANS64 P0, [R7+URZ], R4 ;  /* 0x00000004070085a7 */ /* 0x000e64000800007f */
[----:B-1----:R-:W-:Y:S05]  /*9620*/  @!P0 BRA `(.L_x_187) ;  /* 0xfffffffc00f08947 */ /* 0x002fea000383ffff */
[----:B------:R-:W-:Y:S05]  /*9630*/  BRA `(.L_x_199) ;  /* 0xfffffff800f07947 */ /* 0x000fea000383ffff */
.L_x_188:
[----:B0-----:R0:W1:Y:S02]  /*9640*/  SYNCS.PHASECHK.TRANS64.TRYWAIT P0, [R10+URZ], R5 ;  /* 0x000000050a0075a7 */ /* 0x001064000800017f */
[----:B-1----:R-:W-:Y:S05]  /*9650*/  @!P0 NANOSLEEP.SYNCS 0x989680 ;  /* 0x009896800000895d */ /* 0x002fea0003900000 */
[----:B------:R-:W1:Y:S02]  /*9660*/  @!P0 SYNCS.PHASECHK.TRANS64 P0, [R10+URZ], R5 ;  /* 0x000000050a0085a7 */ /* 0x000e64000800007f */
[----:B-1----:R-:W-:Y:S05]  /*9670*/  @!P0 BRA `(.L_x_188) ;  /* 0xfffffffc00f08947 */ /* 0x002fea000383ffff */
[----:B------:R-:W-:Y:S05]  /*9680*/  BRA `(.L_x_200) ;  /* 0xfffffffc00007947 */ /* 0x000fea000383ffff */
.L_x_189:
[----:B-1----:R1:W2:Y:S02]  /*9690*/  SYNCS.PHASECHK.TRANS64.TRYWAIT P0, [R11+URZ], R6 ;  /* 0x000000060b0075a7 */ /* 0x0022a4000800017f */
[----:B--2---:R-:W-:Y:S05]  /*96a0*/  @!P0 NANOSLEEP.SYNCS 0x989680 ;  /* 0x009896800000895d */ /* 0x004fea0003900000 */
[----:B------:R-:W2:Y:S02]  /*96b0*/  @!P0 SYNCS.PHASECHK.TRANS64 P0, [R11+URZ], R6 ;  /* 0x000000060b0085a7 */ /* 0x000ea4000800007f */
[----:B--2---:R-:W-:Y:S05]  /*96c0*/  @!P0 BRA `(.L_x_189) ;  /* 0xfffffffc00f08947 */ /* 0x004fea000383ffff */
[----:B------:R-:W-:Y:S05]  /*96d0*/  BRA `(.L_x_201) ;  /* 0xfffffffc00087947 */ /* 0x000fea000383ffff */
.L_x_202:
[----:B------:R-:W-:-:S00]  /*96e0*/  BRA `(.L_x_202) ;  /* 0xfffffffc00fc7947 */ /* 0x000fc0000383ffff */
[----:B------:R-:W-:-:S00]  /*96f0*/  NOP ;  /* 0x0000000000007918 */ /* 0x000fc00000000000 */
        /* <DEDUP_REMOVED lines=8> */
.L_x_203:


//--------------------- .nv.shared._ZN7cutlass13device_kernelINS_4gemm6kernel13GemmUniversalIN4cute5tupleIJiiiiEEENS1_10collective13CollectiveMmaINS1_37MainloopSm90TmaGmmaWarpSpecializedFP8ILi5ENS5_IJNS4_1CILi1EEESB_SB_EEENS1_35KernelTmaWarpSpecializedCooperativeEEENS5_IJNSA_ILi256EEENSA_ILi64EEENSA_ILi32EEEEEENS_12float_e4m3_tENS5_IJlSB_lEEESJ_SK_NS4_8TiledMMAINS4_8MMA_AtomIJNS4_4SM904GMMA30MMA_64x64x32_F32E4M3E4M3_SS_TNILNSO_7ScaleInE1ELSQ_1EEEEEENS4_6LayoutINS5_IJNSA_ILi2EEESB_SB_EEENS5_IJSB_NSA_ILi0EEESW_EEEEENS5_IJNS4_10UnderscoreESZ_SZ_EEEEENS4_13SM90_TMA_LOADENS4_14ComposedLayoutINS4_7SwizzleILi1ELi4ELi3EEENS4_18smem_ptr_flag_bitsILi8EEENST_INS5_IJNSA_ILi8EEESH_EEENS5_IJSH_SB_EEEEEEEvNS4_8identityES12_S1C_vS1D_EENS_8epilogue10collective6detail29Sm90TmaWarpSpecializedAdapterINS1G_15DefaultEpilogueISJ_SK_SK_NS1F_6thread17LinearCombinationISJ_Li1EffLNS1K_9ScaleType4KindE0ELNS_15FloatRoundStyleE2ESJ_EENS1_15EpilogueDefaultEEEEEvvEEEEvNT_6ParamsE --------------------------
	.section	.nv.shared._ZN7cutlass13device_kernelINS_4gemm6kernel13GemmUniversalIN4cute5tupleIJiiiiEEENS1_10collective13CollectiveMmaINS1_37MainloopSm90TmaGmmaWarpSpecializedFP8ILi5ENS5_IJNS4_1CILi1EEESB_SB_EEENS1_35KernelTmaWarpSpecializedCooperativeEEENS5_IJNSA_ILi256EEENSA_ILi64EEENSA_ILi32EEEEEENS_12float_e4m3_tENS5_IJlSB_lEEESJ_SK_NS4_8TiledMMAINS4_8MMA_AtomIJNS4_4SM904GMMA30MMA_64x64x32_F32E4M3E4M3_SS_TNILNSO_7ScaleInE1ELSQ_1EEEEEENS4_6LayoutINS5_IJNSA_ILi2EEESB_SB_EEENS5_IJSB_NSA_ILi0EEESW_EEEEENS5_IJNS4_10UnderscoreESZ_SZ_EEEEENS4_13SM90_TMA_LOADENS4_14ComposedLayoutINS4_7SwizzleILi1ELi4ELi3EEENS4_18smem_ptr_flag_bitsILi8EEENST_INS5_IJNSA_ILi8EEESH_EEENS5_IJSH_SB_EEEEEEEvNS4_8identityES12_S1C_vS1D_EENS_8epilogue10collective6detail29Sm90TmaWarpSpecializedAdapterINS1G_15DefaultEpilogueISJ_SK_SK_NS1F_6thread17LinearCombinationISJ_Li1EffLNS1K_9ScaleType4KindE0ELNS_15FloatRoundStyleE2ESJ_EENS1_15EpilogueDefaultEEEEEvvEEEEvNT_6ParamsE,"aw",@nobits
	.sectionflags	@""
	.align	16
	.zero		1024


//--------------------- .nv.shared.reserved.0     --------------------------
	.section	.nv.shared.reserved.0,"aw",@nobits
	.weak		__nv_reservedSMEM_offset_0_alias
	.size		__nv_reservedSMEM_offset_0_alias, 0, 0
	.other		__nv_reservedSMEM_offset_0_alias,@"STO_CUDA_RESERVED_SHARED STV_DEFAULT"
__nv_reservedSMEM_offset_0_alias:
	.zero		0


//--------------------- .nv.global                --------------------------
	.section	.nv.global,"aw",@nobits
.nv.global:
	.type		_ZN39_INTERNAL_59b96d6b_4_k_cu_2793b133_47034cute1_E,@object
	.size		_ZN39_INTERNAL_59b96d6b_4_k_cu_2793b133_47034cute1_E,(_ZN39_INTERNAL_59b96d6b_4_k_cu_2793b133_47034cuda3std3__45__cpo6cbeginE - _ZN39_INTERNAL_59b96d6b_4_k_cu_2793b133_47034cute1_E)
_ZN39_INTERNAL_59b96d6b_4_k_cu_2793b133_47034cute1_E:
	.zero		1
	.type		_ZN39_INTERNAL_59b96d6b_4_k_cu_2793b133_47034cuda3std3__45__cpo6cbeginE,@object
	.size		_ZN39_INTERNAL_59b96d6b_4_k_cu_2793b133_47034cuda3std3__45__cpo6cbeginE,(_ZN39_INTERNAL_59b96d6b_4_k_cu_2793b133_47034cuda3std3__48in_placeE - _ZN39_INTERNAL_59b96d6b_4_k_cu_2793b133_47034cuda3std3__45__cpo6cbeginE)
_ZN39_INTERNAL_59b96d6b_4_k_cu_2793b133_47034cuda3std3__45__cpo6cbeginE:
	.zero		1
	.type		_ZN39_INTERNAL_59b96d6b_4_k_cu_2793b133_47034cuda3std3__48in_placeE,@object
	.size		_ZN39_INTERNAL_59b96d6b_4_k_cu_2793b133_47034cuda3std3__48in_placeE,(_ZN39_INTERNAL_59b96d6b_4_k_cu_2793b133_47034cuda3std6ranges3__45__cpo9iter_moveE - _ZN39_INTERNAL_59b96d6b_4_k_cu_2793b133_47034cuda3std3__48in_placeE)
_ZN39_INTERNAL_59b96d6b_4_k_cu_2793b133_47034cuda3std3__48in_placeE:
	.zero		1
	.type		_ZN39_INTERNAL_59b96d6b_4_k_cu_2793b133_47034cuda3std6ranges3__45__cpo9iter_moveE,@object
	.size		_ZN39_INTERNAL_59b96d6b_4_k_cu_2793b133_47034cuda3std6ranges3__45__cpo9iter_moveE,(_ZN39_INTERNAL_59b96d6b_4_k_cu_2793b133_47034cuda3std3__45__cpo5beginE - _ZN39_INTERNAL_59b96d6b_4_k_cu_2793b133_47034cuda3std6ranges3__45__cpo9iter_moveE)
_ZN39_INTERNAL_59b96d6b_4_k_cu_2793b133_47034cuda3std6ranges3__45__cpo9iter_moveE:
	.zero		1
	.type		_ZN39_INTERNAL_59b96d6b_4_k_cu_2793b133_47034cuda3std3__45__cpo5beginE,@object
	.size		_ZN39_INTERNAL_59b96d6b_4_k_cu_2793b133_47034cuda3std3__45__cpo5beginE,(_ZN39_INTERNAL_59b96d6b_4_k_cu_2793b133_47034cuda3std3__441_GLOBAL__N__59b96d6b_4_k_cu_2793b133_47036ignoreE - _ZN39_INTERNAL_59b96d6b_4_k_cu_2793b133_47034cuda3std3__45__cpo5beginE)
_ZN39_INTERNAL_59b96d6b_4_k_cu_2793b133_47034cuda3std3__45__cpo5beginE:
	.zero		1
	.type		_ZN39_INTERNAL_59b96d6b_4_k_cu_2793b133_47034cuda3std3__441_GLOBAL__N__59b96d6b_4_k_cu_2793b133_47036ignoreE,@object
	.size		_ZN39_INTERNAL_59b96d6b_4_k_cu_2793b133_47034cuda3std3__441_GLOBAL__N__59b96d6b_4_k_cu_2793b133_47036ignoreE,(_ZN39_INTERNAL_59b96d6b_4_k_cu_2793b133_47034cute7productE - _ZN39_INTERNAL_59b96d6b_4_k_cu_2793b133_47034cuda3std3__441_GLOBAL__N__59b96d6b_4_k_cu_2793b133_47036ignoreE)
_ZN39_INTERNAL_59b96d6b_4_k_cu_2793b133_47034cuda3std3__441_GLOBAL__N__59b96d6b_4_k_cu_2793b133_47036ignoreE:
	.zero		1
	.type		_ZN39_INTERNAL_59b96d6b_4_k_cu_2793b133_47034cute7productE,@object
	.size		_ZN39_INTERNAL_59b96d6b_4_k_cu_2793b133_47034cute7productE,(_ZN39_INTERNAL_59b96d6b_4_k_cu_2793b133_47034cuda3std3__45__cpo3endE - _ZN39_INTERNAL_59b96d6b_4_k_cu_2793b133_47034cute7productE)
_ZN39_INTERNAL_59b96d6b_4_k_cu_2793b133_47034cute7productE:
	.zero		1
	.type		_ZN39_INTERNAL_59b96d6b_4_k_cu_2793b133_47034cuda3std3__45__cpo3endE,@object
	.size		_ZN39_INTERNAL_59b96d6b_4_k_cu_2793b133_47034cuda3std3__45__cpo3endE,(_ZN39_INTERNAL_59b96d6b_4_k_cu_2793b133_47034cuda3std3__419piecewise_constructE - _ZN39_INTERNAL_59b96d6b_4_k_cu_2793b133_47034cuda3std3__45__cpo3endE)
_ZN39_INTERNAL_59b96d6b_4_k_cu_2793b133_47034cuda3std3__45__cpo3endE:
	.zero		1
	.type		_ZN39_INTERNAL_59b96d6b_4_k_cu_2793b133_47034cuda3std3__419piecewise_constructE,@object
	.size		_ZN39_INTERNAL_59b96d6b_4_k_cu_2793b133_47034cuda3std3__419piecewise_constructE,(_ZN39_INTERNAL_59b96d6b_4_k_cu_2793b133_47034cuda3std3__45__cpo4cendE - _ZN39_INTERNAL_59b96d6b_4_k_cu_2793b133_47034cuda3std3__419piecewise_constructE)
_ZN39_INTERNAL_59b96d6b_4_k_cu_2793b133_47034cuda3std3__419piecewise_constructE:
	.zero		1
	.type		_ZN39_INTERNAL_59b96d6b_4_k_cu_2793b133_47034cuda3std3__45__cpo4cendE,@object
	.size		_ZN39_INTERNAL_59b96d6b_4_k_cu_2793b133_47034cuda3std3__45__cpo4cendE,(_ZN39_INTERNAL_59b96d6b_4_k_cu_2793b133_47034cuda3std6ranges3__45__cpo4swapE - _ZN39_INTERNAL_59b96d6b_4_k_cu_2793b133_47034cuda3std3__45__cpo4cendE)
_ZN39_INTERNAL_59b96d6b_4_k_cu_2793b133_47034cuda3std3__45__cpo4cendE:
	.zero		1
	.type		_ZN39_INTERNAL_59b96d6b_4_k_cu_2793b133_47034cuda3std6ranges3__45__cpo4swapE,@object
	.size		_ZN39_INTERNAL_59b96d6b_4_k_cu_2793b133_47034cuda3std6ranges3__45__cpo4swapE,(.L_7 - _ZN39_INTERNAL_59b96d6b_4_k_cu_2793b133_47034cuda3std6ranges3__45__cpo4swapE)
_ZN39_INTERNAL_59b96d6b_4_k_cu_2793b133_47034cuda3std6ranges3__45__cpo4swapE:
	.zero		1
.L_7:


//--------------------- .nv.constant0._ZN7cutlass13device_kernelINS_4gemm6kernel13GemmUniversalIN4cute5tupleIJiiiiEEENS1_10collective13CollectiveMmaINS1_37MainloopSm90TmaGmmaWarpSpecializedFP8ILi5ENS5_IJNS4_1CILi1EEESB_SB_EEENS1_35KernelTmaWarpSpecializedCooperativeEEENS5_IJNSA_ILi256EEENSA_ILi64EEENSA_ILi32EEEEEENS_12float_e4m3_tENS5_IJlSB_lEEESJ_SK_NS4_8TiledMMAINS4_8MMA_AtomIJNS4_4SM904GMMA30MMA_64x64x32_F32E4M3E4M3_SS_TNILNSO_7ScaleInE1ELSQ_1EEEEEENS4_6LayoutINS5_IJNSA_ILi2EEESB_SB_EEENS5_IJSB_NSA_ILi0EEESW_EEEEENS5_IJNS4_10UnderscoreESZ_SZ_EEEEENS4_13SM90_TMA_LOADENS4_14ComposedLayoutINS4_7SwizzleILi1ELi4ELi3EEENS4_18smem_ptr_flag_bitsILi8EEENST_INS5_IJNSA_ILi8EEESH_EEENS5_IJSH_SB_EEEEEEEvNS4_8identityES12_S1C_vS1D_EENS_8epilogue10collective6detail29Sm90TmaWarpSpecializedAdapterINS1G_15DefaultEpilogueISJ_SK_SK_NS1F_6thread17LinearCombinationISJ_Li1EffLNS1K_9ScaleType4KindE0ELNS_15FloatRoundStyleE2ESJ_EENS1_15EpilogueDefaultEEEEEvvEEEEvNT_6ParamsE --------------------------
	.section	.nv.constant0._ZN7cutlass13device_kernelINS_4gemm6kernel13GemmUniversalIN4cute5tupleIJiiiiEEENS1_10collective13CollectiveMmaINS1_37MainloopSm90TmaGmmaWarpSpecializedFP8ILi5ENS5_IJNS4_1CILi1EEESB_SB_EEENS1_35KernelTmaWarpSpecializedCooperativeEEENS5_IJNSA_ILi256EEENSA_ILi64EEENSA_ILi32EEEEEENS_12float_e4m3_tENS5_IJlSB_lEEESJ_SK_NS4_8TiledMMAINS4_8MMA_AtomIJNS4_4SM904GMMA30MMA_64x64x32_F32E4M3E4M3_SS_TNILNSO_7ScaleInE1ELSQ_1EEEEEENS4_6LayoutINS5_IJNSA_ILi2EEESB_SB_EEENS5_IJSB_NSA_ILi0EEESW_EEEEENS5_IJNS4_10UnderscoreESZ_SZ_EEEEENS4_13SM90_TMA_LOADENS4_14ComposedLayoutINS4_7SwizzleILi1ELi4ELi3EEENS4_18smem_ptr_flag_bitsILi8EEENST_INS5_IJNSA_ILi8EEESH_EEENS5_IJSH_SB_EEEEEEEvNS4_8identityES12_S1C_vS1D_EENS_8epilogue10collective6detail29Sm90TmaWarpSpecializedAdapterINS1G_15DefaultEpilogueISJ_SK_SK_NS1F_6thread17LinearCombinationISJ_Li1EffLNS1K_9ScaleType4KindE0ELNS_15FloatRoundStyleE2ESJ_EENS1_15EpilogueDefaultEEEEEvvEEEEvNT_6ParamsE,"a",@progbits
	.sectionflags	@""
	.align	4
.nv.constant0._ZN7cutlass13device_kernelINS_4gemm6kernel13GemmUniversalIN4cute5tupleIJiiiiEEENS1_10collective13CollectiveMmaINS1_37MainloopSm90TmaGmmaWarpSpecializedFP8ILi5ENS5_IJNS4_1CILi1EEESB_SB_EEENS1_35KernelTmaWarpSpecializedCooperativeEEENS5_IJNSA_ILi256EEENSA_ILi64EEENSA_ILi32EEEEEENS_12float_e4m3_tENS5_IJlSB_lEEESJ_SK_NS4_8TiledMMAINS4_8MMA_AtomIJNS4_4SM904GMMA30MMA_64x64x32_F32E4M3E4M3_SS_TNILNSO_7ScaleInE1ELSQ_1EEEEEENS4_6LayoutINS5_IJNSA_ILi2EEESB_SB_EEENS5_IJSB_NSA_ILi0EEESW_EEEEENS5_IJNS4_10UnderscoreESZ_SZ_EEEEENS4_13SM90_TMA_LOADENS4_14ComposedLayoutINS4_7SwizzleILi1ELi4ELi3EEENS4_18smem_ptr_flag_bitsILi8EEENST_INS5_IJNSA_ILi8EEESH_EEENS5_IJSH_SB_EEEEEEEvNS4_8identityES12_S1C_vS1D_EENS_8epilogue10collective6detail29Sm90TmaWarpSpecializedAdapterINS1G_15DefaultEpilogueISJ_SK_SK_NS1F_6thread17LinearCombinationISJ_Li1EffLNS1K_9ScaleType4KindE0ELNS_15FloatRoundStyleE2ESJ_EENS1_15EpilogueDefaultEEEEEvvEEEEvNT_6ParamsE:
	.zero		1664


//--------------------- SYMBOLS --------------------------

	.type		.nv.reservedSmem.offset0,@object
	.size		.nv.reservedSmem.offset0,0x4
